//
// Generated by NVIDIA NVVM Compiler
//
// Compiler Build ID: CL-36424714
// Cuda compilation tools, release 13.0, V13.0.88
// Based on NVVM 20.0.0
//

.version 9.0
.target sm_100
.address_size 64

	// .globl	_Z13d_garbageCorePfiiff
// _ZZ11d_transposePfS_iiE5block has been demoted
// _ZZ19d_transposeDiagonalPfS_iiE5block has been demoted
.extern .shared .align 16 .b8 smem[];

.visible .entry _Z13d_garbageCorePfiiff(
	.param .u64 .ptr .align 1 _Z13d_garbageCorePfiiff_param_0,
	.param .u32 _Z13d_garbageCorePfiiff_param_1,
	.param .u32 _Z13d_garbageCorePfiiff_param_2,
	.param .f32 _Z13d_garbageCorePfiiff_param_3,
	.param .f32 _Z13d_garbageCorePfiiff_param_4
)
{
	.reg .pred 	%p<6>;
	.reg .b32 	%r<15>;
	.reg .b32 	%f<28>;
	.reg .b64 	%rd<5>;

	ld.param.u64 	%rd2, [_Z13d_garbageCorePfiiff_param_0];
	ld.param.u32 	%r3, [_Z13d_garbageCorePfiiff_param_1];
	ld.param.u32 	%r4, [_Z13d_garbageCorePfiiff_param_2];
	ld.param.f32 	%f6, [_Z13d_garbageCorePfiiff_param_3];
	ld.param.f32 	%f7, [_Z13d_garbageCorePfiiff_param_4];
	mov.u32 	%r6, %ctaid.x;
	mov.u32 	%r7, %ntid.x;
	mov.u32 	%r8, %tid.x;
	mad.lo.s32 	%r1, %r6, %r7, %r8;
	mov.u32 	%r9, %ctaid.y;
	mov.u32 	%r10, %ntid.y;
	mov.u32 	%r11, %tid.y;
	mad.lo.s32 	%r12, %r9, %r10, %r11;
	setp.ge.s32 	%p1, %r1, %r3;
	setp.ge.s32 	%p2, %r12, %r4;
	or.pred  	%p3, %p1, %p2;
	@%p3 bra 	$L__BB0_6;
	cvta.to.global.u64 	%rd3, %rd2;
	mad.lo.s32 	%r13, %r3, %r12, %r1;
	shl.b32 	%r14, %r13, 2;
	mul.wide.s32 	%rd4, %r14, 4;
	add.s64 	%rd1, %rd3, %rd4;
	ld.global.f32 	%f27, [%rd1];
	setp.leu.f32 	%p4, %f7, 0f00000000;
	@%p4 bra 	$L__BB0_3;
	add.f32 	%f8, %f7, 0f3F800000;
	mul.f32 	%f9, %f8, %f27;
	min.f32 	%f10, %f9, 0f3F800000;
	fma.rn.f32 	%f11, %f7, 0fC0400000, 0f00000000;
	mov.f32 	%f12, 0f3F800000;
	sub.f32 	%f13, %f12, %f10;
	fma.rn.f32 	%f14, %f11, %f13, %f10;
	max.f32 	%f15, %f14, 0f00000000;
	max.f32 	%f27, %f27, %f15;
$L__BB0_3:
	setp.leu.f32 	%p5, %f6, 0f00000000;
	@%p5 bra 	$L__BB0_5;
	mul.f32 	%f16, %f6, 0f40400000;
	mov.f32 	%f17, 0f00000000;
	sub.f32 	%f18, %f17, %f16;
	mov.f32 	%f19, 0f3F800000;
	sub.f32 	%f20, %f19, %f27;
	fma.rn.f32 	%f21, %f18, %f20, %f27;
	max.f32 	%f22, %f21, 0f00000000;
	add.f32 	%f23, %f16, 0f3F800000;
	mul.f32 	%f24, %f23, %f22;
	min.f32 	%f25, %f24, 0f3F800000;
	min.f32 	%f27, %f27, %f25;
$L__BB0_5:
	st.global.f32 	[%rd1], %f27;
$L__BB0_6:
	ret;

}
	// .globl	_Z11d_transposePfS_ii
.visible .entry _Z11d_transposePfS_ii(
	.param .u64 .ptr .align 1 _Z11d_transposePfS_ii_param_0,
	.param .u64 .ptr .align 1 _Z11d_transposePfS_ii_param_1,
	.param .u32 _Z11d_transposePfS_ii_param_2,
	.param .u32 _Z11d_transposePfS_ii_param_3
)
{
	.reg .pred 	%p<7>;
	.reg .b32 	%r<26>;
	.reg .b32 	%f<3>;
	.reg .b64 	%rd<9>;
	// demoted variable
	.shared .align 4 .b8 _ZZ11d_transposePfS_iiE5block[4224];
	ld.param.u64 	%rd1, [_Z11d_transposePfS_ii_param_0];
	ld.param.u64 	%rd2, [_Z11d_transposePfS_ii_param_1];
	ld.param.u32 	%r9, [_Z11d_transposePfS_ii_param_2];
	ld.param.u32 	%r11, [_Z11d_transposePfS_ii_param_3];
	mov.u32 	%r12, %ctaid.x;
	shl.b32 	%r1, %r12, 5;
	mov.u32 	%r2, %tid.x;
	add.s32 	%r3, %r1, %r2;
	mov.u32 	%r13, %ctaid.y;
	shl.b32 	%r4, %r13, 5;
	mov.u32 	%r5, %tid.y;
	add.s32 	%r14, %r4, %r5;
	setp.ge.u32 	%p1, %r3, %r9;
	setp.ge.u32 	%p2, %r14, %r11;
	or.pred  	%p3, %p1, %p2;
	@%p3 bra 	$L__BB1_2;
	cvta.to.global.u64 	%rd3, %rd1;
	mad.lo.s32 	%r15, %r9, %r14, %r3;
	mul.wide.u32 	%rd4, %r15, 4;
	add.s64 	%rd5, %rd3, %rd4;
	ld.global.f32 	%f1, [%rd5];
	mov.u32 	%r16, _ZZ11d_transposePfS_iiE5block;
	mad.lo.s32 	%r17, %r5, 132, %r16;
	shl.b32 	%r18, %r2, 2;
	add.s32 	%r19, %r17, %r18;
	st.shared.f32 	[%r19], %f1;
$L__BB1_2:
	bar.sync 	0;
	add.s32 	%r7, %r4, %r2;
	add.s32 	%r8, %r1, %r5;
	setp.ge.u32 	%p4, %r7, %r11;
	setp.ge.u32 	%p5, %r8, %r9;
	or.pred  	%p6, %p5, %p4;
	@%p6 bra 	$L__BB1_4;
	mad.lo.s32 	%r20, %r11, %r8, %r7;
	shl.b32 	%r21, %r20, 2;
	mov.u32 	%r22, _ZZ11d_transposePfS_iiE5block;
	mad.lo.s32 	%r23, %r2, 132, %r22;
	shl.b32 	%r24, %r5, 2;
	add.s32 	%r25, %r23, %r24;
	ld.shared.f32 	%f2, [%r25];
	cvta.to.global.u64 	%rd6, %rd2;
	mul.wide.u32 	%rd7, %r21, 4;
	add.s64 	%rd8, %rd6, %rd7;
	st.global.f32 	[%rd8], %f2;
$L__BB1_4:
	ret;

}
	// .globl	_Z19d_transposeDiagonalPfS_ii
.visible .entry _Z19d_transposeDiagonalPfS_ii(
	.param .u64 .ptr .align 1 _Z19d_transposeDiagonalPfS_ii_param_0,
	.param .u64 .ptr .align 1 _Z19d_transposeDiagonalPfS_ii_param_1,
	.param .u32 _Z19d_transposeDiagonalPfS_ii_param_2,
	.param .u32 _Z19d_transposeDiagonalPfS_ii_param_3
)
{
	.reg .pred 	%p<8>;
	.reg .b32 	%r<43>;
	.reg .b32 	%f<3>;
	.reg .b64 	%rd<9>;
	// demoted variable
	.shared .align 4 .b8 _ZZ19d_transposeDiagonalPfS_iiE5block[4224];
	ld.param.u64 	%rd1, [_Z19d_transposeDiagonalPfS_ii_param_0];
	ld.param.u64 	%rd2, [_Z19d_transposeDiagonalPfS_ii_param_1];
	ld.param.u32 	%r15, [_Z19d_transposeDiagonalPfS_ii_param_2];
	ld.param.u32 	%r16, [_Z19d_transposeDiagonalPfS_ii_param_3];
	setp.ne.s32 	%p1, %r15, %r16;
	@%p1 bra 	$L__BB2_2;
	mov.u32 	%r42, %ctaid.x;
	mov.u32 	%r25, %ctaid.y;
	add.s32 	%r26, %r42, %r25;
	mov.u32 	%r27, %nctaid.x;
	rem.u32 	%r41, %r26, %r27;
	bra.uni 	$L__BB2_3;
$L__BB2_2:
	mov.u32 	%r17, %ctaid.x;
	mov.u32 	%r18, %nctaid.x;
	mov.u32 	%r19, %ctaid.y;
	mad.lo.s32 	%r20, %r18, %r19, %r17;
	mov.u32 	%r21, %nctaid.y;
	div.u32 	%r22, %r20, %r21;
	mul.lo.s32 	%r23, %r22, %r21;
	sub.s32 	%r42, %r20, %r23;
	add.s32 	%r24, %r22, %r42;
	rem.u32 	%r41, %r24, %r18;
$L__BB2_3:
	shl.b32 	%r7, %r41, 5;
	mov.u32 	%r8, %tid.x;
	add.s32 	%r9, %r7, %r8;
	shl.b32 	%r10, %r42, 5;
	mov.u32 	%r11, %tid.y;
	add.s32 	%r28, %r10, %r11;
	setp.ge.s32 	%p2, %r9, %r15;
	setp.ge.s32 	%p3, %r28, %r16;
	or.pred  	%p4, %p2, %p3;
	@%p4 bra 	$L__BB2_5;
	mad.lo.s32 	%r29, %r28, %r15, %r9;
	cvta.to.global.u64 	%rd3, %rd1;
	mul.wide.u32 	%rd4, %r29, 4;
	add.s64 	%rd5, %rd3, %rd4;
	ld.global.f32 	%f1, [%rd5];
	mov.u32 	%r30, _ZZ19d_transposeDiagonalPfS_iiE5block;
	mad.lo.s32 	%r31, %r11, 132, %r30;
	shl.b32 	%r32, %r8, 2;
	add.s32 	%r33, %r31, %r32;
	st.shared.f32 	[%r33], %f1;
$L__BB2_5:
	bar.sync 	0;
	add.s32 	%r13, %r10, %r8;
	add.s32 	%r14, %r7, %r11;
	setp.ge.s32 	%p5, %r13, %r16;
	setp.ge.s32 	%p6, %r14, %r15;
	or.pred  	%p7, %p5, %p6;
	@%p7 bra 	$L__BB2_7;
	mad.lo.s32 	%r35, %r14, %r16, %r13;
	shl.b32 	%r36, %r35, 2;
	mov.u32 	%r37, _ZZ19d_transposeDiagonalPfS_iiE5block;
	mad.lo.s32 	%r38, %r8, 132, %r37;
	shl.b32 	%r39, %r11, 2;
	add.s32 	%r40, %r38, %r39;
	ld.shared.f32 	%f2, [%r40];
	cvta.to.global.u64 	%rd6, %rd2;
	mul.wide.u32 	%rd7, %r36, 4;
	add.s64 	%rd8, %rd6, %rd7;
	st.global.f32 	[%rd8], %f2;
$L__BB2_7:
	ret;

}
	// .globl	_Z19d_recursiveGaussianPfS_iiffffffff
.visible .entry _Z19d_recursiveGaussianPfS_iiffffffff(
	.param .u64 .ptr .align 1 _Z19d_recursiveGaussianPfS_iiffffffff_param_0,
	.param .u64 .ptr .align 1 _Z19d_recursiveGaussianPfS_iiffffffff_param_1,
	.param .u32 _Z19d_recursiveGaussianPfS_iiffffffff_param_2,
	.param .u32 _Z19d_recursiveGaussianPfS_iiffffffff_param_3,
	.param .f32 _Z19d_recursiveGaussianPfS_iiffffffff_param_4,
	.param .f32 _Z19d_recursiveGaussianPfS_iiffffffff_param_5,
	.param .f32 _Z19d_recursiveGaussianPfS_iiffffffff_param_6,
	.param .f32 _Z19d_recursiveGaussianPfS_iiffffffff_param_7,
	.param .f32 _Z19d_recursiveGaussianPfS_iiffffffff_param_8,
	.param .f32 _Z19d_recursiveGaussianPfS_iiffffffff_param_9,
	.param .f32 _Z19d_recursiveGaussianPfS_iiffffffff_param_10,
	.param .f32 _Z19d_recursiveGaussianPfS_iiffffffff_param_11
)
{
	.reg .pred 	%p<20>;
	.reg .b32 	%r<28>;
	.reg .b32 	%f<308>;
	.reg .b64 	%rd<141>;

	ld.param.u64 	%rd51, [_Z19d_recursiveGaussianPfS_iiffffffff_param_0];
	ld.param.u64 	%rd52, [_Z19d_recursiveGaussianPfS_iiffffffff_param_1];
	ld.param.u32 	%r15, [_Z19d_recursiveGaussianPfS_iiffffffff_param_2];
	ld.param.u32 	%r16, [_Z19d_recursiveGaussianPfS_iiffffffff_param_3];
	ld.param.f32 	%f54, [_Z19d_recursiveGaussianPfS_iiffffffff_param_4];
	ld.param.f32 	%f55, [_Z19d_recursiveGaussianPfS_iiffffffff_param_5];
	ld.param.f32 	%f56, [_Z19d_recursiveGaussianPfS_iiffffffff_param_6];
	ld.param.f32 	%f57, [_Z19d_recursiveGaussianPfS_iiffffffff_param_7];
	ld.param.f32 	%f58, [_Z19d_recursiveGaussianPfS_iiffffffff_param_8];
	ld.param.f32 	%f59, [_Z19d_recursiveGaussianPfS_iiffffffff_param_9];
	ld.param.f32 	%f60, [_Z19d_recursiveGaussianPfS_iiffffffff_param_10];
	ld.param.f32 	%f61, [_Z19d_recursiveGaussianPfS_iiffffffff_param_11];
	mov.u32 	%r17, %ctaid.x;
	mov.u32 	%r18, %ntid.x;
	mov.u32 	%r19, %tid.x;
	mad.lo.s32 	%r1, %r17, %r18, %r19;
	setp.ge.u32 	%p1, %r1, %r15;
	@%p1 bra 	$L__BB3_25;
	cvta.to.global.u64 	%rd53, %rd51;
	cvta.to.global.u64 	%rd54, %rd52;
	shl.b32 	%r20, %r1, 2;
	mul.wide.u32 	%rd55, %r20, 4;
	add.s64 	%rd133, %rd53, %rd55;
	mul.wide.u32 	%rd56, %r1, 4;
	add.s64 	%rd132, %rd54, %rd56;
	ld.global.f32 	%f285, [%rd133];
	mul.f32 	%f283, %f60, %f285;
	setp.lt.s32 	%p2, %r16, 1;
	@%p2 bra 	$L__BB3_13;
	shl.b32 	%r2, %r15, 2;
	and.b32  	%r3, %r16, 7;
	setp.lt.u32 	%p3, %r16, 8;
	mov.f32 	%f284, %f283;
	@%p3 bra 	$L__BB3_5;
	mul.wide.s32 	%rd3, %r2, 32;
	mul.wide.s32 	%rd4, %r15, 32;
	and.b32  	%r21, %r16, 2147483640;
	neg.s32 	%r26, %r21;
	mul.wide.s32 	%rd5, %r15, 4;
	mul.wide.s32 	%rd58, %r2, 4;
	mov.u64 	%rd118, %rd132;
	mov.u64 	%rd119, %rd133;
	mov.f32 	%f284, %f283;
$L__BB3_4:
	.pragma "nounroll";
	ld.global.f32 	%f62, [%rd119];
	mul.f32 	%f63, %f54, %f62;
	fma.rn.f32 	%f64, %f55, %f285, %f63;
	mul.f32 	%f65, %f58, %f284;
	sub.f32 	%f66, %f64, %f65;
	mul.f32 	%f67, %f59, %f283;
	sub.f32 	%f68, %f66, %f67;
	st.global.f32 	[%rd118], %f68;
	add.s64 	%rd59, %rd119, %rd58;
	ld.global.f32 	%f69, [%rd59];
	mul.f32 	%f70, %f54, %f69;
	fma.rn.f32 	%f71, %f55, %f62, %f70;
	mul.f32 	%f72, %f58, %f68;
	sub.f32 	%f73, %f71, %f72;
	mul.f32 	%f74, %f59, %f284;
	sub.f32 	%f75, %f73, %f74;
	add.s64 	%rd60, %rd118, %rd5;
	st.global.f32 	[%rd60], %f75;
	add.s64 	%rd61, %rd59, %rd58;
	ld.global.f32 	%f76, [%rd61];
	mul.f32 	%f77, %f54, %f76;
	fma.rn.f32 	%f78, %f55, %f69, %f77;
	mul.f32 	%f79, %f58, %f75;
	sub.f32 	%f80, %f78, %f79;
	mul.f32 	%f81, %f59, %f68;
	sub.f32 	%f82, %f80, %f81;
	add.s64 	%rd62, %rd60, %rd5;
	st.global.f32 	[%rd62], %f82;
	add.s64 	%rd63, %rd61, %rd58;
	ld.global.f32 	%f83, [%rd63];
	mul.f32 	%f84, %f54, %f83;
	fma.rn.f32 	%f85, %f55, %f76, %f84;
	mul.f32 	%f86, %f58, %f82;
	sub.f32 	%f87, %f85, %f86;
	mul.f32 	%f88, %f59, %f75;
	sub.f32 	%f89, %f87, %f88;
	add.s64 	%rd64, %rd62, %rd5;
	st.global.f32 	[%rd64], %f89;
	add.s64 	%rd65, %rd63, %rd58;
	ld.global.f32 	%f90, [%rd65];
	mul.f32 	%f91, %f54, %f90;
	fma.rn.f32 	%f92, %f55, %f83, %f91;
	mul.f32 	%f93, %f58, %f89;
	sub.f32 	%f94, %f92, %f93;
	mul.f32 	%f95, %f59, %f82;
	sub.f32 	%f96, %f94, %f95;
	add.s64 	%rd66, %rd64, %rd5;
	st.global.f32 	[%rd66], %f96;
	add.s64 	%rd67, %rd65, %rd58;
	ld.global.f32 	%f97, [%rd67];
	mul.f32 	%f98, %f54, %f97;
	fma.rn.f32 	%f99, %f55, %f90, %f98;
	mul.f32 	%f100, %f58, %f96;
	sub.f32 	%f101, %f99, %f100;
	mul.f32 	%f102, %f59, %f89;
	sub.f32 	%f103, %f101, %f102;
	add.s64 	%rd68, %rd66, %rd5;
	st.global.f32 	[%rd68], %f103;
	add.s64 	%rd69, %rd67, %rd58;
	ld.global.f32 	%f104, [%rd69];
	mul.f32 	%f105, %f54, %f104;
	fma.rn.f32 	%f106, %f55, %f97, %f105;
	mul.f32 	%f107, %f58, %f103;
	sub.f32 	%f108, %f106, %f107;
	mul.f32 	%f109, %f59, %f96;
	sub.f32 	%f283, %f108, %f109;
	add.s64 	%rd70, %rd68, %rd5;
	st.global.f32 	[%rd70], %f283;
	add.s64 	%rd71, %rd69, %rd58;
	ld.global.f32 	%f285, [%rd71];
	mul.f32 	%f110, %f54, %f285;
	fma.rn.f32 	%f111, %f55, %f104, %f110;
	mul.f32 	%f112, %f58, %f283;
	sub.f32 	%f113, %f111, %f112;
	mul.f32 	%f114, %f59, %f103;
	sub.f32 	%f284, %f113, %f114;
	add.s64 	%rd72, %rd70, %rd5;
	st.global.f32 	[%rd72], %f284;
	add.s64 	%rd133, %rd119, %rd3;
	add.s64 	%rd132, %rd118, %rd4;
	add.s32 	%r26, %r26, 8;
	setp.ne.s32 	%p4, %r26, 0;
	add.s64 	%rd119, %rd71, %rd58;
	add.s64 	%rd118, %rd72, %rd5;
	@%p4 bra 	$L__BB3_4;
$L__BB3_5:
	setp.eq.s32 	%p5, %r3, 0;
	@%p5 bra 	$L__BB3_13;
	and.b32  	%r7, %r16, 3;
	setp.lt.u32 	%p6, %r3, 4;
	@%p6 bra 	$L__BB3_8;
	ld.global.f32 	%f115, [%rd133];
	mul.f32 	%f116, %f54, %f115;
	fma.rn.f32 	%f117, %f55, %f285, %f116;
	mul.f32 	%f118, %f58, %f284;
	sub.f32 	%f119, %f117, %f118;
	mul.f32 	%f120, %f59, %f283;
	sub.f32 	%f121, %f119, %f120;
	st.global.f32 	[%rd132], %f121;
	mul.wide.s32 	%rd74, %r2, 4;
	add.s64 	%rd75, %rd133, %rd74;
	mul.wide.s32 	%rd76, %r15, 4;
	add.s64 	%rd77, %rd132, %rd76;
	ld.global.f32 	%f122, [%rd75];
	mul.f32 	%f123, %f54, %f122;
	fma.rn.f32 	%f124, %f55, %f115, %f123;
	mul.f32 	%f125, %f58, %f121;
	sub.f32 	%f126, %f124, %f125;
	mul.f32 	%f127, %f59, %f284;
	sub.f32 	%f128, %f126, %f127;
	st.global.f32 	[%rd77], %f128;
	add.s64 	%rd78, %rd75, %rd74;
	add.s64 	%rd79, %rd77, %rd76;
	ld.global.f32 	%f129, [%rd78];
	mul.f32 	%f130, %f54, %f129;
	fma.rn.f32 	%f131, %f55, %f122, %f130;
	mul.f32 	%f132, %f58, %f128;
	sub.f32 	%f133, %f131, %f132;
	mul.f32 	%f134, %f59, %f121;
	sub.f32 	%f283, %f133, %f134;
	st.global.f32 	[%rd79], %f283;
	add.s64 	%rd80, %rd78, %rd74;
	add.s64 	%rd81, %rd79, %rd76;
	ld.global.f32 	%f285, [%rd80];
	mul.f32 	%f135, %f54, %f285;
	fma.rn.f32 	%f136, %f55, %f129, %f135;
	mul.f32 	%f137, %f58, %f283;
	sub.f32 	%f138, %f136, %f137;
	mul.f32 	%f139, %f59, %f128;
	sub.f32 	%f284, %f138, %f139;
	st.global.f32 	[%rd81], %f284;
	add.s64 	%rd133, %rd80, %rd74;
	add.s64 	%rd132, %rd81, %rd76;
$L__BB3_8:
	setp.eq.s32 	%p7, %r7, 0;
	@%p7 bra 	$L__BB3_13;
	setp.eq.s32 	%p8, %r7, 1;
	@%p8 bra 	$L__BB3_11;
	ld.global.f32 	%f140, [%rd133];
	mul.f32 	%f141, %f54, %f140;
	fma.rn.f32 	%f142, %f55, %f285, %f141;
	mul.f32 	%f143, %f58, %f284;
	sub.f32 	%f144, %f142, %f143;
	mul.f32 	%f145, %f59, %f283;
	sub.f32 	%f283, %f144, %f145;
	st.global.f32 	[%rd132], %f283;
	mul.wide.s32 	%rd83, %r2, 4;
	add.s64 	%rd84, %rd133, %rd83;
	mul.wide.s32 	%rd85, %r15, 4;
	add.s64 	%rd86, %rd132, %rd85;
	ld.global.f32 	%f285, [%rd84];
	mul.f32 	%f146, %f54, %f285;
	fma.rn.f32 	%f147, %f55, %f140, %f146;
	mul.f32 	%f148, %f58, %f283;
	sub.f32 	%f149, %f147, %f148;
	mul.f32 	%f150, %f59, %f284;
	sub.f32 	%f284, %f149, %f150;
	st.global.f32 	[%rd86], %f284;
	add.s64 	%rd133, %rd84, %rd83;
	add.s64 	%rd132, %rd86, %rd85;
$L__BB3_11:
	and.b32  	%r22, %r16, 1;
	setp.eq.b32 	%p9, %r22, 1;
	not.pred 	%p10, %p9;
	@%p10 bra 	$L__BB3_13;
	ld.global.f32 	%f151, [%rd133];
	mul.f32 	%f152, %f54, %f151;
	fma.rn.f32 	%f153, %f55, %f285, %f152;
	mul.f32 	%f154, %f58, %f284;
	sub.f32 	%f155, %f153, %f154;
	mul.f32 	%f156, %f59, %f283;
	sub.f32 	%f157, %f155, %f156;
	st.global.f32 	[%rd132], %f157;
	mul.wide.s32 	%rd87, %r2, 4;
	add.s64 	%rd133, %rd133, %rd87;
	mul.wide.s32 	%rd88, %r15, 4;
	add.s64 	%rd132, %rd132, %rd88;
$L__BB3_13:
	setp.lt.s32 	%p11, %r16, 1;
	shl.b32 	%r23, %r15, 2;
	neg.s32 	%r8, %r23;
	mul.wide.s32 	%rd89, %r8, 4;
	add.s64 	%rd139, %rd133, %rd89;
	neg.s32 	%r9, %r15;
	ld.global.f32 	%f298, [%rd139];
	mul.f32 	%f296, %f61, %f298;
	@%p11 bra 	$L__BB3_25;
	and.b32  	%r10, %r16, 7;
	setp.lt.u32 	%p12, %r16, 8;
	mov.f32 	%f297, %f296;
	mov.f32 	%f299, %f298;
	@%p12 bra 	$L__BB3_17;
	mul.wide.s32 	%rd33, %r9, 32;
	mul.wide.s32 	%rd34, %r9, 4;
	mul.wide.s32 	%rd35, %r8, 32;
	and.b32  	%r24, %r16, 2147483640;
	neg.s32 	%r27, %r24;
	mov.u64 	%rd134, %rd139;
	mov.u64 	%rd135, %rd132;
	mov.f32 	%f297, %f296;
	mov.f32 	%f299, %f298;
$L__BB3_16:
	.pragma "nounroll";
	add.s64 	%rd90, %rd135, %rd34;
	ld.global.f32 	%f158, [%rd134];
	mul.f32 	%f159, %f57, %f298;
	fma.rn.f32 	%f160, %f56, %f299, %f159;
	mul.f32 	%f161, %f58, %f297;
	sub.f32 	%f162, %f160, %f161;
	mul.f32 	%f163, %f59, %f296;
	sub.f32 	%f164, %f162, %f163;
	ld.global.f32 	%f165, [%rd90];
	add.f32 	%f166, %f164, %f165;
	st.global.f32 	[%rd90], %f166;
	add.s64 	%rd91, %rd134, %rd89;
	ld.global.f32 	%f167, [%rd91];
	mul.f32 	%f168, %f57, %f299;
	fma.rn.f32 	%f169, %f56, %f158, %f168;
	mul.f32 	%f170, %f58, %f164;
	sub.f32 	%f171, %f169, %f170;
	mul.f32 	%f172, %f59, %f297;
	sub.f32 	%f173, %f171, %f172;
	add.s64 	%rd92, %rd90, %rd34;
	ld.global.f32 	%f174, [%rd92];
	add.f32 	%f175, %f173, %f174;
	st.global.f32 	[%rd92], %f175;
	add.s64 	%rd93, %rd91, %rd89;
	ld.global.f32 	%f176, [%rd93];
	mul.f32 	%f177, %f57, %f158;
	fma.rn.f32 	%f178, %f56, %f167, %f177;
	mul.f32 	%f179, %f58, %f173;
	sub.f32 	%f180, %f178, %f179;
	mul.f32 	%f181, %f59, %f164;
	sub.f32 	%f182, %f180, %f181;
	add.s64 	%rd94, %rd92, %rd34;
	ld.global.f32 	%f183, [%rd94];
	add.f32 	%f184, %f182, %f183;
	st.global.f32 	[%rd94], %f184;
	add.s64 	%rd95, %rd93, %rd89;
	ld.global.f32 	%f185, [%rd95];
	mul.f32 	%f186, %f57, %f167;
	fma.rn.f32 	%f187, %f56, %f176, %f186;
	mul.f32 	%f188, %f58, %f182;
	sub.f32 	%f189, %f187, %f188;
	mul.f32 	%f190, %f59, %f173;
	sub.f32 	%f191, %f189, %f190;
	add.s64 	%rd96, %rd94, %rd34;
	ld.global.f32 	%f192, [%rd96];
	add.f32 	%f193, %f191, %f192;
	st.global.f32 	[%rd96], %f193;
	add.s64 	%rd97, %rd95, %rd89;
	ld.global.f32 	%f194, [%rd97];
	mul.f32 	%f195, %f57, %f176;
	fma.rn.f32 	%f196, %f56, %f185, %f195;
	mul.f32 	%f197, %f58, %f191;
	sub.f32 	%f198, %f196, %f197;
	mul.f32 	%f199, %f59, %f182;
	sub.f32 	%f200, %f198, %f199;
	add.s64 	%rd98, %rd96, %rd34;
	ld.global.f32 	%f201, [%rd98];
	add.f32 	%f202, %f200, %f201;
	st.global.f32 	[%rd98], %f202;
	add.s64 	%rd99, %rd97, %rd89;
	ld.global.f32 	%f203, [%rd99];
	mul.f32 	%f204, %f57, %f185;
	fma.rn.f32 	%f205, %f56, %f194, %f204;
	mul.f32 	%f206, %f58, %f200;
	sub.f32 	%f207, %f205, %f206;
	mul.f32 	%f208, %f59, %f191;
	sub.f32 	%f209, %f207, %f208;
	add.s64 	%rd100, %rd98, %rd34;
	ld.global.f32 	%f210, [%rd100];
	add.f32 	%f211, %f209, %f210;
	st.global.f32 	[%rd100], %f211;
	add.s64 	%rd101, %rd99, %rd89;
	ld.global.f32 	%f298, [%rd101];
	mul.f32 	%f212, %f57, %f194;
	fma.rn.f32 	%f213, %f56, %f203, %f212;
	mul.f32 	%f214, %f58, %f209;
	sub.f32 	%f215, %f213, %f214;
	mul.f32 	%f216, %f59, %f200;
	sub.f32 	%f296, %f215, %f216;
	add.s64 	%rd102, %rd100, %rd34;
	ld.global.f32 	%f217, [%rd102];
	add.f32 	%f218, %f296, %f217;
	st.global.f32 	[%rd102], %f218;
	add.s64 	%rd103, %rd101, %rd89;
	ld.global.f32 	%f299, [%rd103];
	mul.f32 	%f219, %f57, %f203;
	fma.rn.f32 	%f220, %f56, %f298, %f219;
	mul.f32 	%f221, %f58, %f296;
	sub.f32 	%f222, %f220, %f221;
	mul.f32 	%f223, %f59, %f209;
	sub.f32 	%f297, %f222, %f223;
	add.s64 	%rd39, %rd102, %rd34;
	ld.global.f32 	%f224, [%rd39];
	add.f32 	%f225, %f297, %f224;
	st.global.f32 	[%rd39], %f225;
	add.s64 	%rd132, %rd135, %rd33;
	add.s64 	%rd139, %rd134, %rd35;
	add.s32 	%r27, %r27, 8;
	setp.ne.s32 	%p13, %r27, 0;
	add.s64 	%rd134, %rd103, %rd89;
	mov.u64 	%rd135, %rd39;
	@%p13 bra 	$L__BB3_16;
$L__BB3_17:
	setp.eq.s32 	%p14, %r10, 0;
	@%p14 bra 	$L__BB3_25;
	and.b32  	%r14, %r16, 3;
	setp.lt.u32 	%p15, %r10, 4;
	@%p15 bra 	$L__BB3_20;
	mul.wide.s32 	%rd104, %r9, 4;
	add.s64 	%rd105, %rd132, %rd104;
	ld.global.f32 	%f226, [%rd139];
	mul.f32 	%f227, %f57, %f298;
	fma.rn.f32 	%f228, %f56, %f299, %f227;
	mul.f32 	%f229, %f58, %f297;
	sub.f32 	%f230, %f228, %f229;
	mul.f32 	%f231, %f59, %f296;
	sub.f32 	%f232, %f230, %f231;
	ld.global.f32 	%f233, [%rd105];
	add.f32 	%f234, %f232, %f233;
	st.global.f32 	[%rd105], %f234;
	add.s64 	%rd107, %rd139, %rd89;
	add.s64 	%rd108, %rd105, %rd104;
	ld.global.f32 	%f235, [%rd107];
	mul.f32 	%f236, %f57, %f299;
	fma.rn.f32 	%f237, %f56, %f226, %f236;
	mul.f32 	%f238, %f58, %f232;
	sub.f32 	%f239, %f237, %f238;
	mul.f32 	%f240, %f59, %f297;
	sub.f32 	%f241, %f239, %f240;
	ld.global.f32 	%f242, [%rd108];
	add.f32 	%f243, %f241, %f242;
	st.global.f32 	[%rd108], %f243;
	add.s64 	%rd109, %rd107, %rd89;
	add.s64 	%rd110, %rd108, %rd104;
	ld.global.f32 	%f298, [%rd109];
	mul.f32 	%f244, %f57, %f226;
	fma.rn.f32 	%f245, %f56, %f235, %f244;
	mul.f32 	%f246, %f58, %f241;
	sub.f32 	%f247, %f245, %f246;
	mul.f32 	%f248, %f59, %f232;
	sub.f32 	%f296, %f247, %f248;
	ld.global.f32 	%f249, [%rd110];
	add.f32 	%f250, %f296, %f249;
	st.global.f32 	[%rd110], %f250;
	add.s64 	%rd111, %rd109, %rd89;
	add.s64 	%rd132, %rd110, %rd104;
	ld.global.f32 	%f299, [%rd111];
	mul.f32 	%f251, %f57, %f235;
	fma.rn.f32 	%f252, %f56, %f298, %f251;
	mul.f32 	%f253, %f58, %f296;
	sub.f32 	%f254, %f252, %f253;
	mul.f32 	%f255, %f59, %f241;
	sub.f32 	%f297, %f254, %f255;
	ld.global.f32 	%f256, [%rd132];
	add.f32 	%f257, %f297, %f256;
	st.global.f32 	[%rd132], %f257;
	add.s64 	%rd139, %rd111, %rd89;
$L__BB3_20:
	setp.eq.s32 	%p16, %r14, 0;
	@%p16 bra 	$L__BB3_25;
	setp.eq.s32 	%p17, %r14, 1;
	@%p17 bra 	$L__BB3_23;
	mul.wide.s32 	%rd112, %r9, 4;
	add.s64 	%rd113, %rd132, %rd112;
	ld.global.f32 	%f46, [%rd139];
	mul.f32 	%f258, %f57, %f298;
	fma.rn.f32 	%f259, %f56, %f299, %f258;
	mul.f32 	%f260, %f58, %f297;
	sub.f32 	%f261, %f259, %f260;
	mul.f32 	%f262, %f59, %f296;
	sub.f32 	%f296, %f261, %f262;
	ld.global.f32 	%f263, [%rd113];
	add.f32 	%f264, %f296, %f263;
	st.global.f32 	[%rd113], %f264;
	add.s64 	%rd115, %rd139, %rd89;
	add.s64 	%rd132, %rd113, %rd112;
	ld.global.f32 	%f48, [%rd115];
	mul.f32 	%f265, %f57, %f299;
	fma.rn.f32 	%f266, %f56, %f46, %f265;
	mul.f32 	%f267, %f58, %f296;
	sub.f32 	%f268, %f266, %f267;
	mul.f32 	%f269, %f59, %f297;
	sub.f32 	%f297, %f268, %f269;
	ld.global.f32 	%f270, [%rd132];
	add.f32 	%f271, %f297, %f270;
	st.global.f32 	[%rd132], %f271;
	mov.f32 	%f298, %f46;
	mov.f32 	%f299, %f48;
$L__BB3_23:
	and.b32  	%r25, %r16, 1;
	setp.eq.b32 	%p18, %r25, 1;
	not.pred 	%p19, %p18;
	@%p19 bra 	$L__BB3_25;
	mul.wide.s32 	%rd116, %r9, 4;
	add.s64 	%rd117, %rd132, %rd116;
	mul.f32 	%f272, %f57, %f298;
	fma.rn.f32 	%f273, %f56, %f299, %f272;
	mul.f32 	%f274, %f58, %f297;
	sub.f32 	%f275, %f273, %f274;
	mul.f32 	%f276, %f59, %f296;
	sub.f32 	%f277, %f275, %f276;
	ld.global.f32 	%f278, [%rd117];
	add.f32 	%f279, %f277, %f278;
	st.global.f32 	[%rd117], %f279;
$L__BB3_25:
	ret;

}
	// .globl	_Z18ErosionSharedStep1PfS_iiiii
.visible .entry _Z18ErosionSharedStep1PfS_iiiii(
	.param .u64 .ptr .align 1 _Z18ErosionSharedStep1PfS_iiiii_param_0,
	.param .u64 .ptr .align 1 _Z18ErosionSharedStep1PfS_iiiii_param_1,
	.param .u32 _Z18ErosionSharedStep1PfS_iiiii_param_2,
	.param .u32 _Z18ErosionSharedStep1PfS_iiiii_param_3,
	.param .u32 _Z18ErosionSharedStep1PfS_iiiii_param_4,
	.param .u32 _Z18ErosionSharedStep1PfS_iiiii_param_5,
	.param .u32 _Z18ErosionSharedStep1PfS_iiiii_param_6
)
{
	.reg .pred 	%p<18>;
	.reg .b32 	%r<76>;
	.reg .b32 	%f<82>;
	.reg .b64 	%rd<9>;

	ld.param.u64 	%rd1, [_Z18ErosionSharedStep1PfS_iiiii_param_0];
	ld.param.u64 	%rd2, [_Z18ErosionSharedStep1PfS_iiiii_param_1];
	ld.param.u32 	%r33, [_Z18ErosionSharedStep1PfS_iiiii_param_2];
	ld.param.u32 	%r34, [_Z18ErosionSharedStep1PfS_iiiii_param_3];
	ld.param.u32 	%r36, [_Z18ErosionSharedStep1PfS_iiiii_param_4];
	ld.param.u32 	%r35, [_Z18ErosionSharedStep1PfS_iiiii_param_5];
	ld.param.u32 	%r38, [_Z18ErosionSharedStep1PfS_iiiii_param_6];
	mov.u32 	%r39, %tid.x;
	mov.u32 	%r40, %tid.y;
	mov.u32 	%r41, %ctaid.x;
	mov.u32 	%r42, %ctaid.y;
	mul.lo.s32 	%r1, %r35, %r41;
	sub.s32 	%r43, %r39, %r33;
	add.s32 	%r2, %r43, %r1;
	mad.lo.s32 	%r44, %r38, %r42, %r40;
	mov.u32 	%r45, %ntid.x;
	mad.lo.s32 	%r4, %r40, %r45, %r39;
	shl.b32 	%r46, %r4, 2;
	mov.u32 	%r47, smem;
	add.s32 	%r5, %r47, %r46;
	mov.b32 	%r48, 1065353216;
	st.shared.u32 	[%r5], %r48;
	bar.sync 	0;
	setp.lt.s32 	%p1, %r2, 0;
	setp.ge.s32 	%p2, %r2, %r34;
	setp.ge.s32 	%p3, %r44, %r36;
	or.pred  	%p4, %p2, %p3;
	or.pred  	%p5, %p4, %p1;
	@%p5 bra 	$L__BB4_17;
	cvta.to.global.u64 	%rd3, %rd1;
	mad.lo.s32 	%r6, %r44, %r34, %r2;
	shl.b32 	%r49, %r6, 2;
	mul.wide.s32 	%rd4, %r49, 4;
	add.s64 	%rd5, %rd3, %rd4;
	ld.global.f32 	%f15, [%rd5];
	st.shared.f32 	[%r5], %f15;
	bar.sync 	0;
	setp.lt.s32 	%p6, %r2, %r1;
	add.s32 	%r50, %r1, %r35;
	setp.ge.s32 	%p7, %r2, %r50;
	or.pred  	%p8, %p6, %p7;
	@%p8 bra 	$L__BB4_17;
	sub.s32 	%r7, %r4, %r33;
	shl.b32 	%r51, %r7, 2;
	add.s32 	%r8, %r47, %r51;
	ld.shared.f32 	%f81, [%r8];
	setp.lt.s32 	%p9, %r33, 1;
	@%p9 bra 	$L__BB4_16;
	shl.b32 	%r54, %r33, 1;
	max.s32 	%r9, %r54, 1;
	and.b32  	%r10, %r9, 15;
	setp.lt.s32 	%p10, %r54, 16;
	mov.b32 	%r72, 1;
	@%p10 bra 	$L__BB4_7;
	and.b32  	%r56, %r9, 2147483632;
	neg.s32 	%r70, %r56;
	add.s32 	%r59, %r51, %r47;
	add.s32 	%r68, %r59, 32;
	mov.b32 	%r69, 0;
$L__BB4_5:
	.pragma "nounroll";
	ld.shared.f32 	%f17, [%r68+-28];
	min.f32 	%f18, %f81, %f17;
	ld.shared.f32 	%f19, [%r68+-24];
	min.f32 	%f20, %f18, %f19;
	ld.shared.f32 	%f21, [%r68+-20];
	min.f32 	%f22, %f20, %f21;
	ld.shared.f32 	%f23, [%r68+-16];
	min.f32 	%f24, %f22, %f23;
	ld.shared.f32 	%f25, [%r68+-12];
	min.f32 	%f26, %f24, %f25;
	ld.shared.f32 	%f27, [%r68+-8];
	min.f32 	%f28, %f26, %f27;
	ld.shared.f32 	%f29, [%r68+-4];
	min.f32 	%f30, %f28, %f29;
	ld.shared.f32 	%f31, [%r68];
	min.f32 	%f32, %f30, %f31;
	ld.shared.f32 	%f33, [%r68+4];
	min.f32 	%f34, %f32, %f33;
	ld.shared.f32 	%f35, [%r68+8];
	min.f32 	%f36, %f34, %f35;
	ld.shared.f32 	%f37, [%r68+12];
	min.f32 	%f38, %f36, %f37;
	ld.shared.f32 	%f39, [%r68+16];
	min.f32 	%f40, %f38, %f39;
	ld.shared.f32 	%f41, [%r68+20];
	min.f32 	%f42, %f40, %f41;
	ld.shared.f32 	%f43, [%r68+24];
	min.f32 	%f44, %f42, %f43;
	ld.shared.f32 	%f45, [%r68+28];
	min.f32 	%f46, %f44, %f45;
	ld.shared.f32 	%f47, [%r68+32];
	min.f32 	%f81, %f46, %f47;
	add.s32 	%r70, %r70, 16;
	add.s32 	%r69, %r69, 16;
	add.s32 	%r68, %r68, 64;
	setp.ne.s32 	%p11, %r70, 0;
	@%p11 bra 	$L__BB4_5;
	add.s32 	%r72, %r69, 1;
$L__BB4_7:
	setp.eq.s32 	%p12, %r10, 0;
	@%p12 bra 	$L__BB4_16;
	and.b32  	%r21, %r9, 7;
	setp.lt.u32 	%p13, %r10, 8;
	@%p13 bra 	$L__BB4_10;
	shl.b32 	%r60, %r72, 2;
	add.s32 	%r61, %r8, %r60;
	ld.shared.f32 	%f49, [%r61];
	min.f32 	%f50, %f81, %f49;
	ld.shared.f32 	%f51, [%r61+4];
	min.f32 	%f52, %f50, %f51;
	ld.shared.f32 	%f53, [%r61+8];
	min.f32 	%f54, %f52, %f53;
	ld.shared.f32 	%f55, [%r61+12];
	min.f32 	%f56, %f54, %f55;
	ld.shared.f32 	%f57, [%r61+16];
	min.f32 	%f58, %f56, %f57;
	ld.shared.f32 	%f59, [%r61+20];
	min.f32 	%f60, %f58, %f59;
	ld.shared.f32 	%f61, [%r61+24];
	min.f32 	%f62, %f60, %f61;
	ld.shared.f32 	%f63, [%r61+28];
	min.f32 	%f81, %f62, %f63;
	add.s32 	%r72, %r72, 8;
$L__BB4_10:
	setp.eq.s32 	%p14, %r21, 0;
	@%p14 bra 	$L__BB4_16;
	and.b32  	%r24, %r9, 3;
	setp.lt.u32 	%p15, %r21, 4;
	@%p15 bra 	$L__BB4_13;
	shl.b32 	%r62, %r72, 2;
	add.s32 	%r63, %r8, %r62;
	ld.shared.f32 	%f65, [%r63];
	min.f32 	%f66, %f81, %f65;
	ld.shared.f32 	%f67, [%r63+4];
	min.f32 	%f68, %f66, %f67;
	ld.shared.f32 	%f69, [%r63+8];
	min.f32 	%f70, %f68, %f69;
	ld.shared.f32 	%f71, [%r63+12];
	min.f32 	%f81, %f70, %f71;
	add.s32 	%r72, %r72, 4;
$L__BB4_13:
	setp.eq.s32 	%p16, %r24, 0;
	@%p16 bra 	$L__BB4_16;
	shl.b32 	%r64, %r72, 2;
	add.s32 	%r66, %r64, %r51;
	add.s32 	%r75, %r47, %r66;
	neg.s32 	%r74, %r24;
$L__BB4_15:
	.pragma "nounroll";
	ld.shared.f32 	%f72, [%r75];
	min.f32 	%f81, %f81, %f72;
	add.s32 	%r75, %r75, 4;
	add.s32 	%r74, %r74, 1;
	setp.ne.s32 	%p17, %r74, 0;
	@%p17 bra 	$L__BB4_15;
$L__BB4_16:
	cvta.to.global.u64 	%rd6, %rd2;
	mul.wide.s32 	%rd7, %r6, 4;
	add.s64 	%rd8, %rd6, %rd7;
	st.global.f32 	[%rd8], %f81;
$L__BB4_17:
	ret;

}
	// .globl	_Z18ErosionSharedStep2PfS_iiiii
.visible .entry _Z18ErosionSharedStep2PfS_iiiii(
	.param .u64 .ptr .align 1 _Z18ErosionSharedStep2PfS_iiiii_param_0,
	.param .u64 .ptr .align 1 _Z18ErosionSharedStep2PfS_iiiii_param_1,
	.param .u32 _Z18ErosionSharedStep2PfS_iiiii_param_2,
	.param .u32 _Z18ErosionSharedStep2PfS_iiiii_param_3,
	.param .u32 _Z18ErosionSharedStep2PfS_iiiii_param_4,
	.param .u32 _Z18ErosionSharedStep2PfS_iiiii_param_5,
	.param .u32 _Z18ErosionSharedStep2PfS_iiiii_param_6
)
{
	.reg .pred 	%p<19>;
	.reg .b32 	%r<114>;
	.reg .b32 	%f<82>;
	.reg .b64 	%rd<9>;

	ld.param.u64 	%rd1, [_Z18ErosionSharedStep2PfS_iiiii_param_0];
	ld.param.u64 	%rd2, [_Z18ErosionSharedStep2PfS_iiiii_param_1];
	ld.param.u32 	%r38, [_Z18ErosionSharedStep2PfS_iiiii_param_2];
	ld.param.u32 	%r39, [_Z18ErosionSharedStep2PfS_iiiii_param_3];
	ld.param.u32 	%r41, [_Z18ErosionSharedStep2PfS_iiiii_param_4];
	ld.param.u32 	%r42, [_Z18ErosionSharedStep2PfS_iiiii_param_5];
	ld.param.u32 	%r40, [_Z18ErosionSharedStep2PfS_iiiii_param_6];
	mov.u32 	%r1, %tid.x;
	mov.u32 	%r2, %tid.y;
	mov.u32 	%r43, %ctaid.x;
	mov.u32 	%r44, %ctaid.y;
	mad.lo.s32 	%r3, %r42, %r43, %r1;
	mul.lo.s32 	%r4, %r40, %r44;
	sub.s32 	%r5, %r2, %r38;
	add.s32 	%r6, %r5, %r4;
	mov.u32 	%r7, %ntid.x;
	mad.lo.s32 	%r45, %r2, %r7, %r1;
	shl.b32 	%r46, %r45, 2;
	mov.u32 	%r47, smem;
	add.s32 	%r8, %r47, %r46;
	mov.b32 	%r48, 1065353216;
	st.shared.u32 	[%r8], %r48;
	bar.sync 	0;
	setp.ge.s32 	%p1, %r3, %r39;
	setp.lt.s32 	%p2, %r6, 0;
	setp.ge.s32 	%p3, %r6, %r41;
	or.pred  	%p4, %p2, %p3;
	or.pred  	%p6, %p1, %p4;
	@%p6 bra 	$L__BB5_17;
	cvta.to.global.u64 	%rd3, %rd1;
	mad.lo.s32 	%r9, %r6, %r39, %r3;
	mul.wide.s32 	%rd4, %r9, 4;
	add.s64 	%rd5, %rd3, %rd4;
	ld.global.f32 	%f15, [%rd5];
	st.shared.f32 	[%r8], %f15;
	bar.sync 	0;
	setp.lt.s32 	%p7, %r6, %r4;
	add.s32 	%r49, %r4, %r40;
	setp.ge.s32 	%p8, %r6, %r49;
	or.pred  	%p9, %p7, %p8;
	@%p9 bra 	$L__BB5_17;
	mad.lo.s32 	%r50, %r5, %r7, %r1;
	shl.b32 	%r51, %r50, 2;
	add.s32 	%r10, %r47, %r51;
	ld.shared.f32 	%f81, [%r10];
	setp.lt.s32 	%p10, %r38, 1;
	@%p10 bra 	$L__BB5_16;
	shl.b32 	%r54, %r38, 1;
	max.s32 	%r11, %r54, 1;
	and.b32  	%r12, %r11, 15;
	setp.lt.s32 	%p11, %r54, 16;
	mov.b32 	%r110, 1;
	@%p11 bra 	$L__BB5_7;
	and.b32  	%r56, %r11, 2147483632;
	neg.s32 	%r108, %r56;
	shl.b32 	%r57, %r2, 2;
	shl.b32 	%r58, %r38, 2;
	sub.s32 	%r59, %r57, %r58;
	add.s32 	%r60, %r59, 4;
	shl.b32 	%r61, %r1, 2;
	mad.lo.s32 	%r62, %r7, %r60, %r61;
	add.s32 	%r106, %r47, %r62;
	shl.b32 	%r15, %r7, 6;
	shl.b32 	%r16, %r7, 2;
	mov.b32 	%r107, 0;
$L__BB5_5:
	.pragma "nounroll";
	ld.shared.f32 	%f17, [%r106];
	min.f32 	%f18, %f81, %f17;
	add.s32 	%r64, %r106, %r16;
	ld.shared.f32 	%f19, [%r64];
	min.f32 	%f20, %f18, %f19;
	add.s32 	%r65, %r64, %r16;
	ld.shared.f32 	%f21, [%r65];
	min.f32 	%f22, %f20, %f21;
	add.s32 	%r66, %r65, %r16;
	ld.shared.f32 	%f23, [%r66];
	min.f32 	%f24, %f22, %f23;
	add.s32 	%r67, %r66, %r16;
	ld.shared.f32 	%f25, [%r67];
	min.f32 	%f26, %f24, %f25;
	add.s32 	%r68, %r67, %r16;
	ld.shared.f32 	%f27, [%r68];
	min.f32 	%f28, %f26, %f27;
	add.s32 	%r69, %r68, %r16;
	ld.shared.f32 	%f29, [%r69];
	min.f32 	%f30, %f28, %f29;
	add.s32 	%r70, %r69, %r16;
	ld.shared.f32 	%f31, [%r70];
	min.f32 	%f32, %f30, %f31;
	add.s32 	%r71, %r70, %r16;
	ld.shared.f32 	%f33, [%r71];
	min.f32 	%f34, %f32, %f33;
	add.s32 	%r72, %r71, %r16;
	ld.shared.f32 	%f35, [%r72];
	min.f32 	%f36, %f34, %f35;
	add.s32 	%r73, %r72, %r16;
	ld.shared.f32 	%f37, [%r73];
	min.f32 	%f38, %f36, %f37;
	add.s32 	%r74, %r73, %r16;
	ld.shared.f32 	%f39, [%r74];
	min.f32 	%f40, %f38, %f39;
	add.s32 	%r75, %r74, %r16;
	ld.shared.f32 	%f41, [%r75];
	min.f32 	%f42, %f40, %f41;
	add.s32 	%r76, %r75, %r16;
	ld.shared.f32 	%f43, [%r76];
	min.f32 	%f44, %f42, %f43;
	add.s32 	%r77, %r76, %r16;
	ld.shared.f32 	%f45, [%r77];
	min.f32 	%f46, %f44, %f45;
	add.s32 	%r78, %r77, %r16;
	ld.shared.f32 	%f47, [%r78];
	min.f32 	%f81, %f46, %f47;
	add.s32 	%r108, %r108, 16;
	add.s32 	%r107, %r107, 16;
	add.s32 	%r106, %r106, %r15;
	setp.ne.s32 	%p12, %r108, 0;
	@%p12 bra 	$L__BB5_5;
	add.s32 	%r110, %r107, 1;
$L__BB5_7:
	setp.eq.s32 	%p13, %r12, 0;
	@%p13 bra 	$L__BB5_16;
	and.b32  	%r25, %r11, 7;
	setp.lt.u32 	%p14, %r12, 8;
	@%p14 bra 	$L__BB5_10;
	mul.lo.s32 	%r79, %r110, %r7;
	shl.b32 	%r80, %r79, 2;
	add.s32 	%r81, %r10, %r80;
	ld.shared.f32 	%f49, [%r81];
	min.f32 	%f50, %f81, %f49;
	shl.b32 	%r82, %r7, 2;
	add.s32 	%r83, %r81, %r82;
	ld.shared.f32 	%f51, [%r83];
	min.f32 	%f52, %f50, %f51;
	add.s32 	%r84, %r83, %r82;
	ld.shared.f32 	%f53, [%r84];
	min.f32 	%f54, %f52, %f53;
	add.s32 	%r85, %r84, %r82;
	ld.shared.f32 	%f55, [%r85];
	min.f32 	%f56, %f54, %f55;
	add.s32 	%r86, %r85, %r82;
	ld.shared.f32 	%f57, [%r86];
	min.f32 	%f58, %f56, %f57;
	add.s32 	%r87, %r86, %r82;
	ld.shared.f32 	%f59, [%r87];
	min.f32 	%f60, %f58, %f59;
	add.s32 	%r88, %r87, %r82;
	ld.shared.f32 	%f61, [%r88];
	min.f32 	%f62, %f60, %f61;
	add.s32 	%r89, %r88, %r82;
	ld.shared.f32 	%f63, [%r89];
	min.f32 	%f81, %f62, %f63;
	add.s32 	%r110, %r110, 8;
$L__BB5_10:
	setp.eq.s32 	%p15, %r25, 0;
	@%p15 bra 	$L__BB5_16;
	and.b32  	%r28, %r11, 3;
	setp.lt.u32 	%p16, %r25, 4;
	@%p16 bra 	$L__BB5_13;
	mul.lo.s32 	%r90, %r110, %r7;
	shl.b32 	%r91, %r90, 2;
	add.s32 	%r92, %r10, %r91;
	ld.shared.f32 	%f65, [%r92];
	min.f32 	%f66, %f81, %f65;
	shl.b32 	%r93, %r7, 2;
	add.s32 	%r94, %r92, %r93;
	ld.shared.f32 	%f67, [%r94];
	min.f32 	%f68, %f66, %f67;
	add.s32 	%r95, %r94, %r93;
	ld.shared.f32 	%f69, [%r95];
	min.f32 	%f70, %f68, %f69;
	add.s32 	%r96, %r95, %r93;
	ld.shared.f32 	%f71, [%r96];
	min.f32 	%f81, %f70, %f71;
	add.s32 	%r110, %r110, 4;
$L__BB5_13:
	setp.eq.s32 	%p17, %r28, 0;
	@%p17 bra 	$L__BB5_16;
	shl.b32 	%r97, %r2, 2;
	shl.b32 	%r98, %r110, 2;
	add.s32 	%r99, %r97, %r98;
	shl.b32 	%r100, %r38, 2;
	sub.s32 	%r101, %r99, %r100;
	shl.b32 	%r102, %r1, 2;
	mad.lo.s32 	%r103, %r7, %r101, %r102;
	add.s32 	%r113, %r47, %r103;
	shl.b32 	%r32, %r7, 2;
	neg.s32 	%r112, %r28;
$L__BB5_15:
	.pragma "nounroll";
	ld.shared.f32 	%f72, [%r113];
	min.f32 	%f81, %f81, %f72;
	add.s32 	%r113, %r113, %r32;
	add.s32 	%r112, %r112, 1;
	setp.ne.s32 	%p18, %r112, 0;
	@%p18 bra 	$L__BB5_15;
$L__BB5_16:
	shl.b32 	%r105, %r9, 2;
	cvta.to.global.u64 	%rd6, %rd2;
	mul.wide.s32 	%rd7, %r105, 4;
	add.s64 	%rd8, %rd6, %rd7;
	st.global.f32 	[%rd8], %f81;
$L__BB5_17:
	ret;

}
	// .globl	_Z17DilateSharedStep1PfS_iiiii
.visible .entry _Z17DilateSharedStep1PfS_iiiii(
	.param .u64 .ptr .align 1 _Z17DilateSharedStep1PfS_iiiii_param_0,
	.param .u64 .ptr .align 1 _Z17DilateSharedStep1PfS_iiiii_param_1,
	.param .u32 _Z17DilateSharedStep1PfS_iiiii_param_2,
	.param .u32 _Z17DilateSharedStep1PfS_iiiii_param_3,
	.param .u32 _Z17DilateSharedStep1PfS_iiiii_param_4,
	.param .u32 _Z17DilateSharedStep1PfS_iiiii_param_5,
	.param .u32 _Z17DilateSharedStep1PfS_iiiii_param_6
)
{
	.reg .pred 	%p<18>;
	.reg .b32 	%r<76>;
	.reg .b32 	%f<82>;
	.reg .b64 	%rd<9>;

	ld.param.u64 	%rd1, [_Z17DilateSharedStep1PfS_iiiii_param_0];
	ld.param.u64 	%rd2, [_Z17DilateSharedStep1PfS_iiiii_param_1];
	ld.param.u32 	%r33, [_Z17DilateSharedStep1PfS_iiiii_param_2];
	ld.param.u32 	%r34, [_Z17DilateSharedStep1PfS_iiiii_param_3];
	ld.param.u32 	%r36, [_Z17DilateSharedStep1PfS_iiiii_param_4];
	ld.param.u32 	%r35, [_Z17DilateSharedStep1PfS_iiiii_param_5];
	ld.param.u32 	%r38, [_Z17DilateSharedStep1PfS_iiiii_param_6];
	mov.u32 	%r39, %tid.x;
	mov.u32 	%r40, %tid.y;
	mov.u32 	%r41, %ctaid.x;
	mov.u32 	%r42, %ctaid.y;
	mul.lo.s32 	%r1, %r35, %r41;
	sub.s32 	%r43, %r39, %r33;
	add.s32 	%r2, %r43, %r1;
	mad.lo.s32 	%r44, %r38, %r42, %r40;
	mov.u32 	%r45, %ntid.x;
	mad.lo.s32 	%r4, %r40, %r45, %r39;
	shl.b32 	%r46, %r4, 2;
	mov.u32 	%r47, smem;
	add.s32 	%r5, %r47, %r46;
	mov.b32 	%r48, 0;
	st.shared.u32 	[%r5], %r48;
	bar.sync 	0;
	setp.lt.s32 	%p1, %r2, 0;
	setp.ge.s32 	%p2, %r2, %r34;
	setp.ge.s32 	%p3, %r44, %r36;
	or.pred  	%p4, %p2, %p3;
	or.pred  	%p5, %p4, %p1;
	@%p5 bra 	$L__BB6_17;
	cvta.to.global.u64 	%rd3, %rd1;
	mad.lo.s32 	%r6, %r44, %r34, %r2;
	shl.b32 	%r49, %r6, 2;
	mul.wide.s32 	%rd4, %r49, 4;
	add.s64 	%rd5, %rd3, %rd4;
	ld.global.f32 	%f15, [%rd5];
	st.shared.f32 	[%r5], %f15;
	bar.sync 	0;
	setp.lt.s32 	%p6, %r2, %r1;
	add.s32 	%r50, %r1, %r35;
	setp.ge.s32 	%p7, %r2, %r50;
	or.pred  	%p8, %p6, %p7;
	@%p8 bra 	$L__BB6_17;
	sub.s32 	%r7, %r4, %r33;
	shl.b32 	%r51, %r7, 2;
	add.s32 	%r8, %r47, %r51;
	ld.shared.f32 	%f81, [%r8];
	setp.lt.s32 	%p9, %r33, 1;
	@%p9 bra 	$L__BB6_16;
	shl.b32 	%r54, %r33, 1;
	max.s32 	%r9, %r54, 1;
	and.b32  	%r10, %r9, 15;
	setp.lt.s32 	%p10, %r54, 16;
	mov.b32 	%r72, 1;
	@%p10 bra 	$L__BB6_7;
	and.b32  	%r56, %r9, 2147483632;
	neg.s32 	%r70, %r56;
	add.s32 	%r59, %r51, %r47;
	add.s32 	%r68, %r59, 32;
	mov.b32 	%r69, 0;
$L__BB6_5:
	.pragma "nounroll";
	ld.shared.f32 	%f17, [%r68+-28];
	max.f32 	%f18, %f81, %f17;
	ld.shared.f32 	%f19, [%r68+-24];
	max.f32 	%f20, %f18, %f19;
	ld.shared.f32 	%f21, [%r68+-20];
	max.f32 	%f22, %f20, %f21;
	ld.shared.f32 	%f23, [%r68+-16];
	max.f32 	%f24, %f22, %f23;
	ld.shared.f32 	%f25, [%r68+-12];
	max.f32 	%f26, %f24, %f25;
	ld.shared.f32 	%f27, [%r68+-8];
	max.f32 	%f28, %f26, %f27;
	ld.shared.f32 	%f29, [%r68+-4];
	max.f32 	%f30, %f28, %f29;
	ld.shared.f32 	%f31, [%r68];
	max.f32 	%f32, %f30, %f31;
	ld.shared.f32 	%f33, [%r68+4];
	max.f32 	%f34, %f32, %f33;
	ld.shared.f32 	%f35, [%r68+8];
	max.f32 	%f36, %f34, %f35;
	ld.shared.f32 	%f37, [%r68+12];
	max.f32 	%f38, %f36, %f37;
	ld.shared.f32 	%f39, [%r68+16];
	max.f32 	%f40, %f38, %f39;
	ld.shared.f32 	%f41, [%r68+20];
	max.f32 	%f42, %f40, %f41;
	ld.shared.f32 	%f43, [%r68+24];
	max.f32 	%f44, %f42, %f43;
	ld.shared.f32 	%f45, [%r68+28];
	max.f32 	%f46, %f44, %f45;
	ld.shared.f32 	%f47, [%r68+32];
	max.f32 	%f81, %f46, %f47;
	add.s32 	%r70, %r70, 16;
	add.s32 	%r69, %r69, 16;
	add.s32 	%r68, %r68, 64;
	setp.ne.s32 	%p11, %r70, 0;
	@%p11 bra 	$L__BB6_5;
	add.s32 	%r72, %r69, 1;
$L__BB6_7:
	setp.eq.s32 	%p12, %r10, 0;
	@%p12 bra 	$L__BB6_16;
	and.b32  	%r21, %r9, 7;
	setp.lt.u32 	%p13, %r10, 8;
	@%p13 bra 	$L__BB6_10;
	shl.b32 	%r60, %r72, 2;
	add.s32 	%r61, %r8, %r60;
	ld.shared.f32 	%f49, [%r61];
	max.f32 	%f50, %f81, %f49;
	ld.shared.f32 	%f51, [%r61+4];
	max.f32 	%f52, %f50, %f51;
	ld.shared.f32 	%f53, [%r61+8];
	max.f32 	%f54, %f52, %f53;
	ld.shared.f32 	%f55, [%r61+12];
	max.f32 	%f56, %f54, %f55;
	ld.shared.f32 	%f57, [%r61+16];
	max.f32 	%f58, %f56, %f57;
	ld.shared.f32 	%f59, [%r61+20];
	max.f32 	%f60, %f58, %f59;
	ld.shared.f32 	%f61, [%r61+24];
	max.f32 	%f62, %f60, %f61;
	ld.shared.f32 	%f63, [%r61+28];
	max.f32 	%f81, %f62, %f63;
	add.s32 	%r72, %r72, 8;
$L__BB6_10:
	setp.eq.s32 	%p14, %r21, 0;
	@%p14 bra 	$L__BB6_16;
	and.b32  	%r24, %r9, 3;
	setp.lt.u32 	%p15, %r21, 4;
	@%p15 bra 	$L__BB6_13;
	shl.b32 	%r62, %r72, 2;
	add.s32 	%r63, %r8, %r62;
	ld.shared.f32 	%f65, [%r63];
	max.f32 	%f66, %f81, %f65;
	ld.shared.f32 	%f67, [%r63+4];
	max.f32 	%f68, %f66, %f67;
	ld.shared.f32 	%f69, [%r63+8];
	max.f32 	%f70, %f68, %f69;
	ld.shared.f32 	%f71, [%r63+12];
	max.f32 	%f81, %f70, %f71;
	add.s32 	%r72, %r72, 4;
$L__BB6_13:
	setp.eq.s32 	%p16, %r24, 0;
	@%p16 bra 	$L__BB6_16;
	shl.b32 	%r64, %r72, 2;
	add.s32 	%r66, %r64, %r51;
	add.s32 	%r75, %r47, %r66;
	neg.s32 	%r74, %r24;
$L__BB6_15:
	.pragma "nounroll";
	ld.shared.f32 	%f72, [%r75];
	max.f32 	%f81, %f81, %f72;
	add.s32 	%r75, %r75, 4;
	add.s32 	%r74, %r74, 1;
	setp.ne.s32 	%p17, %r74, 0;
	@%p17 bra 	$L__BB6_15;
$L__BB6_16:
	cvta.to.global.u64 	%rd6, %rd2;
	mul.wide.s32 	%rd7, %r6, 4;
	add.s64 	%rd8, %rd6, %rd7;
	st.global.f32 	[%rd8], %f81;
$L__BB6_17:
	ret;

}
	// .globl	_Z17DilateSharedStep2PfS_iiiii
.visible .entry _Z17DilateSharedStep2PfS_iiiii(
	.param .u64 .ptr .align 1 _Z17DilateSharedStep2PfS_iiiii_param_0,
	.param .u64 .ptr .align 1 _Z17DilateSharedStep2PfS_iiiii_param_1,
	.param .u32 _Z17DilateSharedStep2PfS_iiiii_param_2,
	.param .u32 _Z17DilateSharedStep2PfS_iiiii_param_3,
	.param .u32 _Z17DilateSharedStep2PfS_iiiii_param_4,
	.param .u32 _Z17DilateSharedStep2PfS_iiiii_param_5,
	.param .u32 _Z17DilateSharedStep2PfS_iiiii_param_6
)
{
	.reg .pred 	%p<19>;
	.reg .b32 	%r<114>;
	.reg .b32 	%f<82>;
	.reg .b64 	%rd<9>;

	ld.param.u64 	%rd1, [_Z17DilateSharedStep2PfS_iiiii_param_0];
	ld.param.u64 	%rd2, [_Z17DilateSharedStep2PfS_iiiii_param_1];
	ld.param.u32 	%r38, [_Z17DilateSharedStep2PfS_iiiii_param_2];
	ld.param.u32 	%r39, [_Z17DilateSharedStep2PfS_iiiii_param_3];
	ld.param.u32 	%r41, [_Z17DilateSharedStep2PfS_iiiii_param_4];
	ld.param.u32 	%r42, [_Z17DilateSharedStep2PfS_iiiii_param_5];
	ld.param.u32 	%r40, [_Z17DilateSharedStep2PfS_iiiii_param_6];
	mov.u32 	%r1, %tid.x;
	mov.u32 	%r2, %tid.y;
	mov.u32 	%r43, %ctaid.x;
	mov.u32 	%r44, %ctaid.y;
	mad.lo.s32 	%r3, %r42, %r43, %r1;
	mul.lo.s32 	%r4, %r40, %r44;
	sub.s32 	%r5, %r2, %r38;
	add.s32 	%r6, %r5, %r4;
	mov.u32 	%r7, %ntid.x;
	mad.lo.s32 	%r45, %r2, %r7, %r1;
	shl.b32 	%r46, %r45, 2;
	mov.u32 	%r47, smem;
	add.s32 	%r8, %r47, %r46;
	mov.b32 	%r48, 0;
	st.shared.u32 	[%r8], %r48;
	bar.sync 	0;
	setp.ge.s32 	%p1, %r3, %r39;
	setp.lt.s32 	%p2, %r6, 0;
	setp.ge.s32 	%p3, %r6, %r41;
	or.pred  	%p4, %p2, %p3;
	or.pred  	%p6, %p1, %p4;
	@%p6 bra 	$L__BB7_17;
	cvta.to.global.u64 	%rd3, %rd1;
	mad.lo.s32 	%r9, %r6, %r39, %r3;
	mul.wide.s32 	%rd4, %r9, 4;
	add.s64 	%rd5, %rd3, %rd4;
	ld.global.f32 	%f15, [%rd5];
	st.shared.f32 	[%r8], %f15;
	bar.sync 	0;
	setp.lt.s32 	%p7, %r6, %r4;
	add.s32 	%r49, %r4, %r40;
	setp.ge.s32 	%p8, %r6, %r49;
	or.pred  	%p9, %p7, %p8;
	@%p9 bra 	$L__BB7_17;
	mad.lo.s32 	%r50, %r5, %r7, %r1;
	shl.b32 	%r51, %r50, 2;
	add.s32 	%r10, %r47, %r51;
	ld.shared.f32 	%f81, [%r10];
	setp.lt.s32 	%p10, %r38, 1;
	@%p10 bra 	$L__BB7_16;
	shl.b32 	%r54, %r38, 1;
	max.s32 	%r11, %r54, 1;
	and.b32  	%r12, %r11, 15;
	setp.lt.s32 	%p11, %r54, 16;
	mov.b32 	%r110, 1;
	@%p11 bra 	$L__BB7_7;
	and.b32  	%r56, %r11, 2147483632;
	neg.s32 	%r108, %r56;
	shl.b32 	%r57, %r2, 2;
	shl.b32 	%r58, %r38, 2;
	sub.s32 	%r59, %r57, %r58;
	add.s32 	%r60, %r59, 4;
	shl.b32 	%r61, %r1, 2;
	mad.lo.s32 	%r62, %r7, %r60, %r61;
	add.s32 	%r106, %r47, %r62;
	shl.b32 	%r15, %r7, 6;
	shl.b32 	%r16, %r7, 2;
	mov.b32 	%r107, 0;
$L__BB7_5:
	.pragma "nounroll";
	ld.shared.f32 	%f17, [%r106];
	max.f32 	%f18, %f81, %f17;
	add.s32 	%r64, %r106, %r16;
	ld.shared.f32 	%f19, [%r64];
	max.f32 	%f20, %f18, %f19;
	add.s32 	%r65, %r64, %r16;
	ld.shared.f32 	%f21, [%r65];
	max.f32 	%f22, %f20, %f21;
	add.s32 	%r66, %r65, %r16;
	ld.shared.f32 	%f23, [%r66];
	max.f32 	%f24, %f22, %f23;
	add.s32 	%r67, %r66, %r16;
	ld.shared.f32 	%f25, [%r67];
	max.f32 	%f26, %f24, %f25;
	add.s32 	%r68, %r67, %r16;
	ld.shared.f32 	%f27, [%r68];
	max.f32 	%f28, %f26, %f27;
	add.s32 	%r69, %r68, %r16;
	ld.shared.f32 	%f29, [%r69];
	max.f32 	%f30, %f28, %f29;
	add.s32 	%r70, %r69, %r16;
	ld.shared.f32 	%f31, [%r70];
	max.f32 	%f32, %f30, %f31;
	add.s32 	%r71, %r70, %r16;
	ld.shared.f32 	%f33, [%r71];
	max.f32 	%f34, %f32, %f33;
	add.s32 	%r72, %r71, %r16;
	ld.shared.f32 	%f35, [%r72];
	max.f32 	%f36, %f34, %f35;
	add.s32 	%r73, %r72, %r16;
	ld.shared.f32 	%f37, [%r73];
	max.f32 	%f38, %f36, %f37;
	add.s32 	%r74, %r73, %r16;
	ld.shared.f32 	%f39, [%r74];
	max.f32 	%f40, %f38, %f39;
	add.s32 	%r75, %r74, %r16;
	ld.shared.f32 	%f41, [%r75];
	max.f32 	%f42, %f40, %f41;
	add.s32 	%r76, %r75, %r16;
	ld.shared.f32 	%f43, [%r76];
	max.f32 	%f44, %f42, %f43;
	add.s32 	%r77, %r76, %r16;
	ld.shared.f32 	%f45, [%r77];
	max.f32 	%f46, %f44, %f45;
	add.s32 	%r78, %r77, %r16;
	ld.shared.f32 	%f47, [%r78];
	max.f32 	%f81, %f46, %f47;
	add.s32 	%r108, %r108, 16;
	add.s32 	%r107, %r107, 16;
	add.s32 	%r106, %r106, %r15;
	setp.ne.s32 	%p12, %r108, 0;
	@%p12 bra 	$L__BB7_5;
	add.s32 	%r110, %r107, 1;
$L__BB7_7:
	setp.eq.s32 	%p13, %r12, 0;
	@%p13 bra 	$L__BB7_16;
	and.b32  	%r25, %r11, 7;
	setp.lt.u32 	%p14, %r12, 8;
	@%p14 bra 	$L__BB7_10;
	mul.lo.s32 	%r79, %r110, %r7;
	shl.b32 	%r80, %r79, 2;
	add.s32 	%r81, %r10, %r80;
	ld.shared.f32 	%f49, [%r81];
	max.f32 	%f50, %f81, %f49;
	shl.b32 	%r82, %r7, 2;
	add.s32 	%r83, %r81, %r82;
	ld.shared.f32 	%f51, [%r83];
	max.f32 	%f52, %f50, %f51;
	add.s32 	%r84, %r83, %r82;
	ld.shared.f32 	%f53, [%r84];
	max.f32 	%f54, %f52, %f53;
	add.s32 	%r85, %r84, %r82;
	ld.shared.f32 	%f55, [%r85];
	max.f32 	%f56, %f54, %f55;
	add.s32 	%r86, %r85, %r82;
	ld.shared.f32 	%f57, [%r86];
	max.f32 	%f58, %f56, %f57;
	add.s32 	%r87, %r86, %r82;
	ld.shared.f32 	%f59, [%r87];
	max.f32 	%f60, %f58, %f59;
	add.s32 	%r88, %r87, %r82;
	ld.shared.f32 	%f61, [%r88];
	max.f32 	%f62, %f60, %f61;
	add.s32 	%r89, %r88, %r82;
	ld.shared.f32 	%f63, [%r89];
	max.f32 	%f81, %f62, %f63;
	add.s32 	%r110, %r110, 8;
$L__BB7_10:
	setp.eq.s32 	%p15, %r25, 0;
	@%p15 bra 	$L__BB7_16;
	and.b32  	%r28, %r11, 3;
	setp.lt.u32 	%p16, %r25, 4;
	@%p16 bra 	$L__BB7_13;
	mul.lo.s32 	%r90, %r110, %r7;
	shl.b32 	%r91, %r90, 2;
	add.s32 	%r92, %r10, %r91;
	ld.shared.f32 	%f65, [%r92];
	max.f32 	%f66, %f81, %f65;
	shl.b32 	%r93, %r7, 2;
	add.s32 	%r94, %r92, %r93;
	ld.shared.f32 	%f67, [%r94];
	max.f32 	%f68, %f66, %f67;
	add.s32 	%r95, %r94, %r93;
	ld.shared.f32 	%f69, [%r95];
	max.f32 	%f70, %f68, %f69;
	add.s32 	%r96, %r95, %r93;
	ld.shared.f32 	%f71, [%r96];
	max.f32 	%f81, %f70, %f71;
	add.s32 	%r110, %r110, 4;
$L__BB7_13:
	setp.eq.s32 	%p17, %r28, 0;
	@%p17 bra 	$L__BB7_16;
	shl.b32 	%r97, %r2, 2;
	shl.b32 	%r98, %r110, 2;
	add.s32 	%r99, %r97, %r98;
	shl.b32 	%r100, %r38, 2;
	sub.s32 	%r101, %r99, %r100;
	shl.b32 	%r102, %r1, 2;
	mad.lo.s32 	%r103, %r7, %r101, %r102;
	add.s32 	%r113, %r47, %r103;
	shl.b32 	%r32, %r7, 2;
	neg.s32 	%r112, %r28;
$L__BB7_15:
	.pragma "nounroll";
	ld.shared.f32 	%f72, [%r113];
	max.f32 	%f81, %f81, %f72;
	add.s32 	%r113, %r113, %r32;
	add.s32 	%r112, %r112, 1;
	setp.ne.s32 	%p18, %r112, 0;
	@%p18 bra 	$L__BB7_15;
$L__BB7_16:
	shl.b32 	%r105, %r9, 2;
	cvta.to.global.u64 	%rd6, %rd2;
	mul.wide.s32 	%rd7, %r105, 4;
	add.s64 	%rd8, %rd6, %rd7;
	st.global.f32 	[%rd8], %f81;
$L__BB7_17:
	ret;

}
	// .globl	_Z12SimpleKerneliiPfS_
.visible .entry _Z12SimpleKerneliiPfS_(
	.param .u32 _Z12SimpleKerneliiPfS__param_0,
	.param .u32 _Z12SimpleKerneliiPfS__param_1,
	.param .u64 .ptr .align 1 _Z12SimpleKerneliiPfS__param_2,
	.param .u64 .ptr .align 1 _Z12SimpleKerneliiPfS__param_3
)
{
	.reg .pred 	%p<4>;
	.reg .b32 	%r<15>;
	.reg .b32 	%f<5>;
	.reg .b64 	%rd<8>;

	ld.param.u32 	%r3, [_Z12SimpleKerneliiPfS__param_0];
	ld.param.u32 	%r4, [_Z12SimpleKerneliiPfS__param_1];
	ld.param.u64 	%rd1, [_Z12SimpleKerneliiPfS__param_2];
	ld.param.u64 	%rd2, [_Z12SimpleKerneliiPfS__param_3];
	mov.u32 	%r6, %ctaid.x;
	mov.u32 	%r7, %ntid.x;
	mov.u32 	%r8, %tid.x;
	mad.lo.s32 	%r1, %r6, %r7, %r8;
	mov.u32 	%r9, %ctaid.y;
	mov.u32 	%r10, %ntid.y;
	mov.u32 	%r11, %tid.y;
	mad.lo.s32 	%r12, %r9, %r10, %r11;
	setp.ge.s32 	%p1, %r1, %r3;
	setp.ge.s32 	%p2, %r12, %r4;
	or.pred  	%p3, %p1, %p2;
	@%p3 bra 	$L__BB8_2;
	cvta.to.global.u64 	%rd3, %rd1;
	cvta.to.global.u64 	%rd4, %rd2;
	mad.lo.s32 	%r13, %r12, %r3, %r1;
	shl.b32 	%r14, %r13, 2;
	mul.wide.s32 	%rd5, %r14, 4;
	add.s64 	%rd6, %rd3, %rd5;
	ld.global.f32 	%f1, [%rd6];
	add.s64 	%rd7, %rd4, %rd5;
	st.global.f32 	[%rd7], %f1;
	ld.global.f32 	%f2, [%rd6+4];
	st.global.f32 	[%rd7+4], %f2;
	ld.global.f32 	%f3, [%rd6+8];
	st.global.f32 	[%rd7+8], %f3;
	ld.global.f32 	%f4, [%rd6+12];
	st.global.f32 	[%rd7+12], %f4;
$L__BB8_2:
	ret;

}


// ===== COMPILED SASS (sm_100) =====

	.target	sm_100

	.elftype	@"ET_EXEC"


//--------------------- .note.nv.tkinfo           --------------------------
	.section	.note.nv.tkinfo,"",@"SHT_NOTE"
	.sectionflags	@"SHF_NOTE_NV_TKINFO"
	.tkinfo
        /*0018*/ 	.word	0x00000002
        /*0030*/ 	.string	""
        /*0030*/ 	.string	"ptxas"
        /*0030*/ 	.string	"Cuda compilation tools, release 13.0, V13.0.88"
        /*0030*/ 	.string	"Build cuda_13.0.r13.0/compiler.36424714_0"
        /*0030*/ 	.string	"-arch sm_100 -m 64 "



//--------------------- .note.nv.cuinfo           --------------------------
	.section	.note.nv.cuinfo,"",@"SHT_NOTE"
	.sectionflags	@"SHF_NOTE_NV_CUINFO"
        /*0018*/ 	.short	0x0002
        /*001a*/ 	.short	0x0064
        /*001c*/ 	.short	0x0082
	.zero		2


//--------------------- .nv.info                  --------------------------
	.section	.nv.info,"",@"SHT_CUDA_INFO"
	.align	4


	//----- nvinfo : EIATTR_REGCOUNT
	.align		4
        /*0000*/ 	.byte	0x04, 0x2f
        /*0002*/ 	.short	(.L_1 - .L_0)
	.align		4
.L_0:
        /*0004*/ 	.word	index@(_Z13d_garbageCorePfiiff)
        /*0008*/ 	.word	0x0000000a


	//----- nvinfo : EIATTR_FRAME_SIZE
	.align		4
.L_1:
        /*000c*/ 	.byte	0x04, 0x11
        /*000e*/ 	.short	(.L_3 - .L_2)
	.align		4
.L_2:
        /*0010*/ 	.word	index@(_Z13d_garbageCorePfiiff)
        /*0014*/ 	.word	0x00000000


	//----- nvinfo : EIATTR_REGCOUNT
	.align		4
.L_3:
        /*0018*/ 	.byte	0x04, 0x2f
        /*001a*/ 	.short	(.L_5 - .L_4)
	.align		4
.L_4:
        /*001c*/ 	.word	index@(_Z11d_transposePfS_ii)
        /*0020*/ 	.word	0x0000000c


	//----- nvinfo : EIATTR_FRAME_SIZE
	.align		4
.L_5:
        /*0024*/ 	.byte	0x04, 0x11
        /*0026*/ 	.short	(.L_7 - .L_6)
	.align		4
.L_6:
        /*0028*/ 	.word	index@(_Z11d_transposePfS_ii)
        /*002c*/ 	.word	0x00000000


	//----- nvinfo : EIATTR_REGCOUNT
	.align		4
.L_7:
        /*0030*/ 	.byte	0x04, 0x2f
        /*0032*/ 	.short	(.L_9 - .L_8)
	.align		4
.L_8:
        /*0034*/ 	.word	index@(_Z19d_transposeDiagonalPfS_ii)
        /*0038*/ 	.word	0x0000000e


	//----- nvinfo : EIATTR_FRAME_SIZE
	.align		4
.L_9:
        /*003c*/ 	.byte	0x04, 0x11
        /*003e*/ 	.short	(.L_11 - .L_10)
	.align		4
.L_10:
        /*0040*/ 	.word	index@(_Z19d_transposeDiagonalPfS_ii)
        /*0044*/ 	.word	0x00000000


	//----- nvinfo : EIATTR_REGCOUNT
	.align		4
.L_11:
        /*0048*/ 	.byte	0x04, 0x2f
        /*004a*/ 	.short	(.L_13 - .L_12)
	.align		4
.L_12:
        /*004c*/ 	.word	index@(_Z19d_recursiveGaussianPfS_iiffffffff)
        /*0050*/ 	.word	0x00000020


	//----- nvinfo : EIATTR_FRAME_SIZE
	.align		4
.L_13:
        /*0054*/ 	.byte	0x04, 0x11
        /*0056*/ 	.short	(.L_15 - .L_14)
	.align		4
.L_14:
        /*0058*/ 	.word	index@(_Z19d_recursiveGaussianPfS_iiffffffff)
        /*005c*/ 	.word	0x00000000


	//----- nvinfo : EIATTR_REGCOUNT
	.align		4
.L_15:
        /*0060*/ 	.byte	0x04, 0x2f
        /*0062*/ 	.short	(.L_17 - .L_16)
	.align		4
.L_16:
        /*0064*/ 	.word	index@(_Z18ErosionSharedStep1PfS_iiiii)
        /*0068*/ 	.word	0x0000001c


	//----- nvinfo : EIATTR_FRAME_SIZE
	.align		4
.L_17:
        /*006c*/ 	.byte	0x04, 0x11
        /*006e*/ 	.short	(.L_19 - .L_18)
	.align		4
.L_18:
        /*0070*/ 	.word	index@(_Z18ErosionSharedStep1PfS_iiiii)
        /*0074*/ 	.word	0x00000000


	//----- nvinfo : EIATTR_REGCOUNT
	.align		4
.L_19:
        /*0078*/ 	.byte	0x04, 0x2f
        /*007a*/ 	.short	(.L_21 - .L_20)
	.align		4
.L_20:
        /*007c*/ 	.word	index@(_Z18ErosionSharedStep2PfS_iiiii)
        /*0080*/ 	.word	0x00000020


	//----- nvinfo : EIATTR_FRAME_SIZE
	.align		4
.L_21:
        /*0084*/ 	.byte	0x04, 0x11
        /*0086*/ 	.short	(.L_23 - .L_22)
	.align		4
.L_22:
        /*0088*/ 	.word	index@(_Z18ErosionSharedStep2PfS_iiiii)
        /*008c*/ 	.word	0x00000000


	//----- nvinfo : EIATTR_REGCOUNT
	.align		4
.L_23:
        /*0090*/ 	.byte	0x04, 0x2f
        /*0092*/ 	.short	(.L_25 - .L_24)
	.align		4
.L_24:
        /*0094*/ 	.word	index@(_Z17DilateSharedStep1PfS_iiiii)
        /*0098*/ 	.word	0x0000001c


	//----- nvinfo : EIATTR_FRAME_SIZE
	.align		4
.L_25:
        /*009c*/ 	.byte	0x04, 0x11
        /*009e*/ 	.short	(.L_27 - .L_26)
	.align		4
.L_26:
        /*00a0*/ 	.word	index@(_Z17DilateSharedStep1PfS_iiiii)
        /*00a4*/ 	.word	0x00000000


	//----- nvinfo : EIATTR_REGCOUNT
	.align		4
.L_27:
        /*00a8*/ 	.byte	0x04, 0x2f
        /*00aa*/ 	.short	(.L_29 - .L_28)
	.align		4
.L_28:
        /*00ac*/ 	.word	index@(_Z17DilateSharedStep2PfS_iiiii)
        /*00b0*/ 	.word	0x00000020


	//----- nvinfo : EIATTR_FRAME_SIZE
	.align		4
.L_29:
        /*00b4*/ 	.byte	0x04, 0x11
        /*00b6*/ 	.short	(.L_31 - .L_30)
	.align		4
.L_30:
        /*00b8*/ 	.word	index@(_Z17DilateSharedStep2PfS_iiiii)
        /*00bc*/ 	.word	0x00000000


	//----- nvinfo : EIATTR_REGCOUNT
	.align		4
.L_31:
        /*00c0*/ 	.byte	0x04, 0x2f
        /*00c2*/ 	.short	(.L_33 - .L_32)
	.align		4
.L_32:
        /*00c4*/ 	.word	index@(_Z12SimpleKerneliiPfS_)
        /*00c8*/ 	.word	0x00000010


	//----- nvinfo : EIATTR_FRAME_SIZE
	.align		4
.L_33:
        /*00cc*/ 	.byte	0x04, 0x11
        /*00ce*/ 	.short	(.L_35 - .L_34)
	.align		4
.L_34:
        /*00d0*/ 	.word	index@(_Z12SimpleKerneliiPfS_)
        /*00d4*/ 	.word	0x00000000


	//----- nvinfo : EIATTR_MIN_STACK_SIZE
	.align		4
.L_35:
        /*00d8*/ 	.byte	0x04, 0x12
        /*00da*/ 	.short	(.L_37 - .L_36)
	.align		4
.L_36:
        /*00dc*/ 	.word	index@(_Z12SimpleKerneliiPfS_)
        /*00e0*/ 	.word	0x00000000


	//----- nvinfo : EIATTR_MIN_STACK_SIZE
	.align		4
.L_37:
        /*00e4*/ 	.byte	0x04, 0x12
        /*00e6*/ 	.short	(.L_39 - .L_38)
	.align		4
.L_38:
        /*00e8*/ 	.word	index@(_Z17DilateSharedStep2PfS_iiiii)
        /*00ec*/ 	.word	0x00000000


	//----- nvinfo : EIATTR_MIN_STACK_SIZE
	.align		4
.L_39:
        /*00f0*/ 	.byte	0x04, 0x12
        /*00f2*/ 	.short	(.L_41 - .L_40)
	.align		4
.L_40:
        /*00f4*/ 	.word	index@(_Z17DilateSharedStep1PfS_iiiii)
        /*00f8*/ 	.word	0x00000000


	//----- nvinfo : EIATTR_MIN_STACK_SIZE
	.align		4
.L_41:
        /*00fc*/ 	.byte	0x04, 0x12
        /*00fe*/ 	.short	(.L_43 - .L_42)
	.align		4
.L_42:
        /*0100*/ 	.word	index@(_Z18ErosionSharedStep2PfS_iiiii)
        /*0104*/ 	.word	0x00000000


	//----- nvinfo : EIATTR_MIN_STACK_SIZE
	.align		4
.L_43:
        /*0108*/ 	.byte	0x04, 0x12
        /*010a*/ 	.short	(.L_45 - .L_44)
	.align		4
.L_44:
        /*010c*/ 	.word	index@(_Z18ErosionSharedStep1PfS_iiiii)
        /*0110*/ 	.word	0x00000000


	//----- nvinfo : EIATTR_MIN_STACK_SIZE
	.align		4
.L_45:
        /*0114*/ 	.byte	0x04, 0x12
        /*0116*/ 	.short	(.L_47 - .L_46)
	.align		4
.L_46:
        /*0118*/ 	.word	index@(_Z19d_recursiveGaussianPfS_iiffffffff)
        /*011c*/ 	.word	0x00000000


	//----- nvinfo : EIATTR_MIN_STACK_SIZE
	.align		4
.L_47:
        /*0120*/ 	.byte	0x04, 0x12
        /*0122*/ 	.short	(.L_49 - .L_48)
	.align		4
.L_48:
        /*0124*/ 	.word	index@(_Z19d_transposeDiagonalPfS_ii)
        /*0128*/ 	.word	0x00000000


	//----- nvinfo : EIATTR_MIN_STACK_SIZE
	.align		4
.L_49:
        /*012c*/ 	.byte	0x04, 0x12
        /*012e*/ 	.short	(.L_51 - .L_50)
	.align		4
.L_50:
        /*0130*/ 	.word	index@(_Z11d_transposePfS_ii)
        /*0134*/ 	.word	0x00000000


	//----- nvinfo : EIATTR_MIN_STACK_SIZE
	.align		4
.L_51:
        /*0138*/ 	.byte	0x04, 0x12
        /*013a*/ 	.short	(.L_53 - .L_52)
	.align		4
.L_52:
        /*013c*/ 	.word	index@(_Z13d_garbageCorePfiiff)
        /*0140*/ 	.word	0x00000000
.L_53:


//--------------------- .nv.compat                --------------------------
	.section	.nv.compat,"",@"SHT_CUDA_COMPAT_INFO"
	.align	4
        /*0000*/ 	.byte	0x02, 0x09, 0x00, 0x00, 0x02, 0x02, 0x01, 0x00, 0x02, 0x05, 0x05, 0x00, 0x03, 0x07, 0x01, 0x01
        /*0010*/ 	.byte	0x02, 0x03, 0x00, 0x00, 0x02, 0x06, 0x01, 0x00, 0x04, 0x0b, 0x08, 0x00, 0x09, 0x00, 0x00, 0x00
        /*0020*/ 	.byte	0x00, 0x00, 0x00, 0x00


//--------------------- .nv.info._Z12SimpleKerneliiPfS_ --------------------------
	.section	.nv.info._Z12SimpleKerneliiPfS_,"",@"SHT_CUDA_INFO"
	.sectionflags	@""
	.align	4


	//----- nvinfo : EIATTR_CUDA_API_VERSION
	.align		4
        /*0000*/ 	.byte	0x04, 0x37
        /*0002*/ 	.short	(.L_55 - .L_54)
.L_54:
        /*0004*/ 	.word	0x00000082


	//----- nvinfo : EIATTR_KPARAM_INFO
	.align		4
.L_55:
        /*0008*/ 	.byte	0x04, 0x17
        /*000a*/ 	.short	(.L_57 - .L_56)
.L_56:
        /*000c*/ 	.word	0x00000000
        /*0010*/ 	.short	0x0003
        /*0012*/ 	.short	0x0010
        /*0014*/ 	.byte	0x00, 0xf5, 0x21, 0x00


	//----- nvinfo : EIATTR_KPARAM_INFO
	.align		4
.L_57:
        /*0018*/ 	.byte	0x04, 0x17
        /*001a*/ 	.short	(.L_59 - .L_58)
.L_58:
        /*001c*/ 	.word	0x00000000
        /*0020*/ 	.short	0x0002
        /*0022*/ 	.short	0x0008
        /*0024*/ 	.byte	0x00, 0xf5, 0x21, 0x00


	//----- nvinfo : EIATTR_KPARAM_INFO
	.align		4
.L_59:
        /*0028*/ 	.byte	0x04, 0x17
        /*002a*/ 	.short	(.L_61 - .L_60)
.L_60:
        /*002c*/ 	.word	0x00000000
        /*0030*/ 	.short	0x0001
        /*0032*/ 	.short	0x0004
        /*0034*/ 	.byte	0x00, 0xf0, 0x11, 0x00


	//----- nvinfo : EIATTR_KPARAM_INFO
	.align		4
.L_61:
        /*0038*/ 	.byte	0x04, 0x17
        /*003a*/ 	.short	(.L_63 - .L_62)
.L_62:
        /*003c*/ 	.word	0x00000000
        /*0040*/ 	.short	0x0000
        /*0042*/ 	.short	0x0000
        /*0044*/ 	.byte	0x00, 0xf0, 0x11, 0x00


	//----- nvinfo : EIATTR_SPARSE_MMA_MASK
	.align		4
.L_63:
        /*0048*/ 	.byte	0x03, 0x50
        /*004a*/ 	.short	0x0000


	//----- nvinfo : EIATTR_MAXREG_COUNT
	.align		4
        /*004c*/ 	.byte	0x03, 0x1b
        /*004e*/ 	.short	0x00ff


	//----- nvinfo : EIATTR_MERCURY_ISA_VERSION
	.align		4
        /*0050*/ 	.byte	0x03, 0x5f
        /*0052*/ 	.short	0x0101


	//----- nvinfo : EIATTR_VRC_CTA_INIT_COUNT
	.align		4
        /*0054*/ 	.byte	0x02, 0x4a
	.zero		1
	.zero		1


	//----- nvinfo : EIATTR_EXIT_INSTR_OFFSETS
	.align		4
        /*0058*/ 	.byte	0x04, 0x1c
        /*005a*/ 	.short	(.L_65 - .L_64)


	//   ....[0]....
.L_64:
        /*005c*/ 	.word	0x000000c0


	//   ....[1]....
        /*0060*/ 	.word	0x000001c0


	//----- nvinfo : EIATTR_CBANK_PARAM_SIZE
	.align		4
.L_65:
        /*0064*/ 	.byte	0x03, 0x19
        /*0066*/ 	.short	0x0018


	//----- nvinfo : EIATTR_PARAM_CBANK
	.align		4
        /*0068*/ 	.byte	0x04, 0x0a
        /*006a*/ 	.short	(.L_67 - .L_66)
	.align		4
.L_66:
        /*006c*/ 	.word	index@(.nv.constant0._Z12SimpleKerneliiPfS_)
        /*0070*/ 	.short	0x0380
        /*0072*/ 	.short	0x0018


	//----- nvinfo : EIATTR_SW_WAR
	.align		4
.L_67:
        /*0074*/ 	.byte	0x04, 0x36
        /*0076*/ 	.short	(.L_69 - .L_68)
.L_68:
        /*0078*/ 	.word	0x00000008
.L_69:


//--------------------- .nv.info._Z17DilateSharedStep2PfS_iiiii --------------------------
	.section	.nv.info._Z17DilateSharedStep2PfS_iiiii,"",@"SHT_CUDA_INFO"
	.sectionflags	@""
	.align	4


	//----- nvinfo : EIATTR_CUDA_API_VERSION
	.align		4
        /*0000*/ 	.byte	0x04, 0x37
        /*0002*/ 	.short	(.L_71 - .L_70)
.L_70:
        /*0004*/ 	.word	0x00000082


	//----- nvinfo : EIATTR_KPARAM_INFO
	.align		4
.L_71:
        /*0008*/ 	.byte	0x04, 0x17
        /*000a*/ 	.short	(.L_73 - .L_72)
.L_72:
        /*000c*/ 	.word	0x00000000
        /*0010*/ 	.short	0x0006
        /*0012*/ 	.short	0x0020
        /*0014*/ 	.byte	0x00, 0xf0, 0x11, 0x00


	//----- nvinfo : EIATTR_KPARAM_INFO
	.align		4
.L_73:
        /*0018*/ 	.byte	0x04, 0x17
        /*001a*/ 	.short	(.L_75 - .L_74)
.L_74:
        /*001c*/ 	.word	0x00000000
        /*0020*/ 	.short	0x0005
        /*0022*/ 	.short	0x001c
        /*0024*/ 	.byte	0x00, 0xf0, 0x11, 0x00


	//----- nvinfo : EIATTR_KPARAM_INFO
	.align		4
.L_75:
        /*0028*/ 	.byte	0x04, 0x17
        /*002a*/ 	.short	(.L_77 - .L_76)
.L_76:
        /*002c*/ 	.word	0x00000000
        /*0030*/ 	.short	0x0004
        /*0032*/ 	.short	0x0018
        /*0034*/ 	.byte	0x00, 0xf0, 0x11, 0x00


	//----- nvinfo : EIATTR_KPARAM_INFO
	.align		4
.L_77:
        /*0038*/ 	.byte	0x04, 0x17
        /*003a*/ 	.short	(.L_79 - .L_78)
.L_78:
        /*003c*/ 	.word	0x00000000
        /*0040*/ 	.short	0x0003
        /*0042*/ 	.short	0x0014
        /*0044*/ 	.byte	0x00, 0xf0, 0x11, 0x00


	//----- nvinfo : EIATTR_KPARAM_INFO
	.align		4
.L_79:
        /*0048*/ 	.byte	0x04, 0x17
        /*004a*/ 	.short	(.L_81 - .L_80)
.L_80:
        /*004c*/ 	.word	0x00000000
        /*0050*/ 	.short	0x0002
        /*0052*/ 	.short	0x0010
        /*0054*/ 	.byte	0x00, 0xf0, 0x11, 0x00


	//----- nvinfo : EIATTR_KPARAM_INFO
	.align		4
.L_81:
        /*0058*/ 	.byte	0x04, 0x17
        /*005a*/ 	.short	(.L_83 - .L_82)
.L_82:
        /*005c*/ 	.word	0x00000000
        /*0060*/ 	.short	0x0001
        /*0062*/ 	.short	0x0008
        /*0064*/ 	.byte	0x00, 0xf5, 0x21, 0x00


	//----- nvinfo : EIATTR_KPARAM_INFO
	.align		4
.L_83:
        /*0068*/ 	.byte	0x04, 0x17
        /*006a*/ 	.short	(.L_85 - .L_84)
.L_84:
        /*006c*/ 	.word	0x00000000
        /*0070*/ 	.short	0x0000
        /*0072*/ 	.short	0x0000
        /*0074*/ 	.byte	0x00, 0xf5, 0x21, 0x00


	//----- nvinfo : EIATTR_SPARSE_MMA_MASK
	.align		4
.L_85:
        /*0078*/ 	.byte	0x03, 0x50
        /*007a*/ 	.short	0x0000


	//----- nvinfo : EIATTR_MAXREG_COUNT
	.align		4
        /*007c*/ 	.byte	0x03, 0x1b
        /*007e*/ 	.short	0x00ff


	//----- nvinfo : EIATTR_NUM_BARRIERS
	.align		4
        /*0080*/ 	.byte	0x02, 0x4c
        /*0082*/ 	.byte	0x01
	.zero		1


	//----- nvinfo : EIATTR_MERCURY_ISA_VERSION
	.align		4
        /*0084*/ 	.byte	0x03, 0x5f
        /*0086*/ 	.short	0x0101


	//----- nvinfo : EIATTR_VRC_CTA_INIT_COUNT
	.align		4
        /*0088*/ 	.byte	0x02, 0x4a
	.zero		1
	.zero		1


	//----- nvinfo : EIATTR_EXIT_INSTR_OFFSETS
	.align		4
        /*008c*/ 	.byte	0x04, 0x1c
        /*008e*/ 	.short	(.L_87 - .L_86)


	//   ....[0]....
.L_86:
        /*0090*/ 	.word	0x00000190


	//   ....[1]....
        /*0094*/ 	.word	0x00000240


	//   ....[2]....
        /*0098*/ 	.word	0x00000a50


	//----- nvinfo : EIATTR_CBANK_PARAM_SIZE
	.align		4
.L_87:
        /*009c*/ 	.byte	0x03, 0x19
        /*009e*/ 	.short	0x0024


	//----- nvinfo : EIATTR_PARAM_CBANK
	.align		4
        /*00a0*/ 	.byte	0x04, 0x0a
        /*00a2*/ 	.short	(.L_89 - .L_88)
	.align		4
.L_88:
        /*00a4*/ 	.word	index@(.nv.constant0._Z17DilateSharedStep2PfS_iiiii)
        /*00a8*/ 	.short	0x0380
        /*00aa*/ 	.short	0x0024


	//----- nvinfo : EIATTR_SW_WAR
	.align		4
.L_89:
        /*00ac*/ 	.byte	0x04, 0x36
        /*00ae*/ 	.short	(.L_91 - .L_90)
.L_90:
        /*00b0*/ 	.word	0x00000008
.L_91:


//--------------------- .nv.info._Z17DilateSharedStep1PfS_iiiii --------------------------
	.section	.nv.info._Z17DilateSharedStep1PfS_iiiii,"",@"SHT_CUDA_INFO"
	.sectionflags	@""
	.align	4


	//----- nvinfo : EIATTR_CUDA_API_VERSION
	.align		4
        /*0000*/ 	.byte	0x04, 0x37
        /*0002*/ 	.short	(.L_93 - .L_92)
.L_92:
        /*0004*/ 	.word	0x00000082


	//----- nvinfo : EIATTR_KPARAM_INFO
	.align		4
.L_93:
        /*0008*/ 	.byte	0x04, 0x17
        /*000a*/ 	.short	(.L_95 - .L_94)
.L_94:
        /*000c*/ 	.word	0x00000000
        /*0010*/ 	.short	0x0006
        /*0012*/ 	.short	0x0020
        /*0014*/ 	.byte	0x00, 0xf0, 0x11, 0x00


	//----- nvinfo : EIATTR_KPARAM_INFO
	.align		4
.L_95:
        /*0018*/ 	.byte	0x04, 0x17
        /*001a*/ 	.short	(.L_97 - .L_96)
.L_96:
        /*001c*/ 	.word	0x00000000
        /*0020*/ 	.short	0x0005
        /*0022*/ 	.short	0x001c
        /*0024*/ 	.byte	0x00, 0xf0, 0x11, 0x00


	//----- nvinfo : EIATTR_KPARAM_INFO
	.align		4
.L_97:
        /*0028*/ 	.byte	0x04, 0x17
        /*002a*/ 	.short	(.L_99 - .L_98)
.L_98:
        /*002c*/ 	.word	0x00000000
        /*0030*/ 	.short	0x0004
        /*0032*/ 	.short	0x0018
        /*0034*/ 	.byte	0x00, 0xf0, 0x11, 0x00


	//----- nvinfo : EIATTR_KPARAM_INFO
	.align		4
.L_99:
        /*0038*/ 	.byte	0x04, 0x17
        /*003a*/ 	.short	(.L_101 - .L_100)
.L_100:
        /*003c*/ 	.word	0x00000000
        /*0040*/ 	.short	0x0003
        /*0042*/ 	.short	0x0014
        /*0044*/ 	.byte	0x00, 0xf0, 0x11, 0x00


	//----- nvinfo : EIATTR_KPARAM_INFO
	.align		4
.L_101:
        /*0048*/ 	.byte	0x04, 0x17
        /*004a*/ 	.short	(.L_103 - .L_102)
.L_102:
        /*004c*/ 	.word	0x00000000
        /*0050*/ 	.short	0x0002
        /*0052*/ 	.short	0x0010
        /*0054*/ 	.byte	0x00, 0xf0, 0x11, 0x00


	//----- nvinfo : EIATTR_KPARAM_INFO
	.align		4
.L_103:
        /*0058*/ 	.byte	0x04, 0x17
        /*005a*/ 	.short	(.L_105 - .L_104)
.L_104:
        /*005c*/ 	.word	0x00000000
        /*0060*/ 	.short	0x0001
        /*0062*/ 	.short	0x0008
        /*0064*/ 	.byte	0x00, 0xf5, 0x21, 0x00


	//----- nvinfo : EIATTR_KPARAM_INFO
	.align		4
.L_105:
        /*0068*/ 	.byte	0x04, 0x17
        /*006a*/ 	.short	(.L_107 - .L_106)
.L_106:
        /*006c*/ 	.word	0x00000000
        /*0070*/ 	.short	0x0000
        /*0072*/ 	.short	0x0000
        /*0074*/ 	.byte	0x00, 0xf5, 0x21, 0x00


	//----- nvinfo : EIATTR_SPARSE_MMA_MASK
	.align		4
.L_107:
        /*0078*/ 	.byte	0x03, 0x50
        /*007a*/ 	.short	0x0000


	//----- nvinfo : EIATTR_MAXREG_COUNT
	.align		4
        /*007c*/ 	.byte	0x03, 0x1b
        /*007e*/ 	.short	0x00ff


	//----- nvinfo : EIATTR_NUM_BARRIERS
	.align		4
        /*0080*/ 	.byte	0x02, 0x4c
        /*0082*/ 	.byte	0x01
	.zero		1


	//----- nvinfo : EIATTR_MERCURY_ISA_VERSION
	.align		4
        /*0084*/ 	.byte	0x03, 0x5f
        /*0086*/ 	.short	0x0101


	//----- nvinfo : EIATTR_VRC_CTA_INIT_COUNT
	.align		4
        /*0088*/ 	.byte	0x02, 0x4a
	.zero		1
	.zero		1


	//----- nvinfo : EIATTR_EXIT_INSTR_OFFSETS
	.align		4
        /*008c*/ 	.byte	0x04, 0x1c
        /*008e*/ 	.short	(.L_109 - .L_108)


	//   ....[0]....
.L_108:
        /*0090*/ 	.word	0x00000180


	//   ....[1]....
        /*0094*/ 	.word	0x00000240


	//   ....[2]....
        /*0098*/ 	.word	0x00000810


	//----- nvinfo : EIATTR_CBANK_PARAM_SIZE
	.align		4
.L_109:
        /*009c*/ 	.byte	0x03, 0x19
        /*009e*/ 	.short	0x0024


	//----- nvinfo : EIATTR_PARAM_CBANK
	.align		4
        /*00a0*/ 	.byte	0x04, 0x0a
        /*00a2*/ 	.short	(.L_111 - .L_110)
	.align		4
.L_110:
        /*00a4*/ 	.word	index@(.nv.constant0._Z17DilateSharedStep1PfS_iiiii)
        /*00a8*/ 	.short	0x0380
        /*00aa*/ 	.short	0x0024


	//----- nvinfo : EIATTR_SW_WAR
	.align		4
.L_111:
        /*00ac*/ 	.byte	0x04, 0x36
        /*00ae*/ 	.short	(.L_113 - .L_112)
.L_112:
        /*00b0*/ 	.word	0x00000008
.L_113:


//--------------------- .nv.info._Z18ErosionSharedStep2PfS_iiiii --------------------------
	.section	.nv.info._Z18ErosionSharedStep2PfS_iiiii,"",@"SHT_CUDA_INFO"
	.sectionflags	@""
	.align	4


	//----- nvinfo : EIATTR_CUDA_API_VERSION
	.align		4
        /*0000*/ 	.byte	0x04, 0x37
        /*0002*/ 	.short	(.L_115 - .L_114)
.L_114:
        /*0004*/ 	.word	0x00000082


	//----- nvinfo : EIATTR_KPARAM_INFO
	.align		4
.L_115:
        /*0008*/ 	.byte	0x04, 0x17
        /*000a*/ 	.short	(.L_117 - .L_116)
.L_116:
        /*000c*/ 	.word	0x00000000
        /*0010*/ 	.short	0x0006
        /*0012*/ 	.short	0x0020
        /*0014*/ 	.byte	0x00, 0xf0, 0x11, 0x00


	//----- nvinfo : EIATTR_KPARAM_INFO
	.align		4
.L_117:
        /*0018*/ 	.byte	0x04, 0x17
        /*001a*/ 	.short	(.L_119 - .L_118)
.L_118:
        /*001c*/ 	.word	0x00000000
        /*0020*/ 	.short	0x0005
        /*0022*/ 	.short	0x001c
        /*0024*/ 	.byte	0x00, 0xf0, 0x11, 0x00


	//----- nvinfo : EIATTR_KPARAM_INFO
	.align		4
.L_119:
        /*0028*/ 	.byte	0x04, 0x17
        /*002a*/ 	.short	(.L_121 - .L_120)
.L_120:
        /*002c*/ 	.word	0x00000000
        /*0030*/ 	.short	0x0004
        /*0032*/ 	.short	0x0018
        /*0034*/ 	.byte	0x00, 0xf0, 0x11, 0x00


	//----- nvinfo : EIATTR_KPARAM_INFO
	.align		4
.L_121:
        /*0038*/ 	.byte	0x04, 0x17
        /*003a*/ 	.short	(.L_123 - .L_122)
.L_122:
        /*003c*/ 	.word	0x00000000
        /*0040*/ 	.short	0x0003
        /*0042*/ 	.short	0x0014
        /*0044*/ 	.byte	0x00, 0xf0, 0x11, 0x00


	//----- nvinfo : EIATTR_KPARAM_INFO
	.align		4
.L_123:
        /*0048*/ 	.byte	0x04, 0x17
        /*004a*/ 	.short	(.L_125 - .L_124)
.L_124:
        /*004c*/ 	.word	0x00000000
        /*0050*/ 	.short	0x0002
        /*0052*/ 	.short	0x0010
        /*0054*/ 	.byte	0x00, 0xf0, 0x11, 0x00


	//----- nvinfo : EIATTR_KPARAM_INFO
	.align		4
.L_125:
        /*0058*/ 	.byte	0x04, 0x17
        /*005a*/ 	.short	(.L_127 - .L_126)
.L_126:
        /*005c*/ 	.word	0x00000000
        /*0060*/ 	.short	0x0001
        /*0062*/ 	.short	0x0008
        /*0064*/ 	.byte	0x00, 0xf5, 0x21, 0x00


	//----- nvinfo : EIATTR_KPARAM_INFO
	.align		4
.L_127:
        /*0068*/ 	.byte	0x04, 0x17
        /*006a*/ 	.short	(.L_129 - .L_128)
.L_128:
        /*006c*/ 	.word	0x00000000
        /*0070*/ 	.short	0x0000
        /*0072*/ 	.short	0x0000
        /*0074*/ 	.byte	0x00, 0xf5, 0x21, 0x00


	//----- nvinfo : EIATTR_SPARSE_MMA_MASK
	.align		4
.L_129:
        /*0078*/ 	.byte	0x03, 0x50
        /*007a*/ 	.short	0x0000


	//----- nvinfo : EIATTR_MAXREG_COUNT
	.align		4
        /*007c*/ 	.byte	0x03, 0x1b
        /*007e*/ 	.short	0x00ff


	//----- nvinfo : EIATTR_NUM_BARRIERS
	.align		4
        /*0080*/ 	.byte	0x02, 0x4c
        /*0082*/ 	.byte	0x01
	.zero		1


	//----- nvinfo : EIATTR_MERCURY_ISA_VERSION
	.align		4
        /*0084*/ 	.byte	0x03, 0x5f
        /*0086*/ 	.short	0x0101


	//----- nvinfo : EIATTR_VRC_CTA_INIT_COUNT
	.align		4
        /*0088*/ 	.byte	0x02, 0x4a
	.zero		1
	.zero		1


	//----- nvinfo : EIATTR_EXIT_INSTR_OFFSETS
	.align		4
        /*008c*/ 	.byte	0x04, 0x1c
        /*008e*/ 	.short	(.L_131 - .L_130)


	//   ....[0]....
.L_130:
        /*0090*/ 	.word	0x000001a0


	//   ....[1]....
        /*0094*/ 	.word	0x00000250


	//   ....[2]....
        /*0098*/ 	.word	0x00000a60


	//----- nvinfo : EIATTR_CBANK_PARAM_SIZE
	.align		4
.L_131:
        /*009c*/ 	.byte	0x03, 0x19
        /*009e*/ 	.short	0x0024


	//----- nvinfo : EIATTR_PARAM_CBANK
	.align		4
        /*00a0*/ 	.byte	0x04, 0x0a
        /*00a2*/ 	.short	(.L_133 - .L_132)
	.align		4
.L_132:
        /*00a4*/ 	.word	index@(.nv.constant0._Z18ErosionSharedStep2PfS_iiiii)
        /*00a8*/ 	.short	0x0380
        /*00aa*/ 	.short	0x0024


	//----- nvinfo : EIATTR_SW_WAR
	.align		4
.L_133:
        /*00ac*/ 	.byte	0x04, 0x36
        /*00ae*/ 	.short	(.L_135 - .L_134)
.L_134:
        /*00b0*/ 	.word	0x00000008
.L_135:


//--------------------- .nv.info._Z18ErosionSharedStep1PfS_iiiii --------------------------
	.section	.nv.info._Z18ErosionSharedStep1PfS_iiiii,"",@"SHT_CUDA_INFO"
	.sectionflags	@""
	.align	4


	//----- nvinfo : EIATTR_CUDA_API_VERSION
	.align		4
        /*0000*/ 	.byte	0x04, 0x37
        /*0002*/ 	.short	(.L_137 - .L_136)
.L_136:
        /*0004*/ 	.word	0x00000082


	//----- nvinfo : EIATTR_KPARAM_INFO
	.align		4
.L_137:
        /*0008*/ 	.byte	0x04, 0x17
        /*000a*/ 	.short	(.L_139 - .L_138)
.L_138:
        /*000c*/ 	.word	0x00000000
        /*0010*/ 	.short	0x0006
        /*0012*/ 	.short	0x0020
        /*0014*/ 	.byte	0x00, 0xf0, 0x11, 0x00


	//----- nvinfo : EIATTR_KPARAM_INFO
	.align		4
.L_139:
        /*0018*/ 	.byte	0x04, 0x17
        /*001a*/ 	.short	(.L_141 - .L_140)
.L_140:
        /*001c*/ 	.word	0x00000000
        /*0020*/ 	.short	0x0005
        /*0022*/ 	.short	0x001c
        /*0024*/ 	.byte	0x00, 0xf0, 0x11, 0x00


	//----- nvinfo : EIATTR_KPARAM_INFO
	.align		4
.L_141:
        /*0028*/ 	.byte	0x04, 0x17
        /*002a*/ 	.short	(.L_143 - .L_142)
.L_142:
        /*002c*/ 	.word	0x00000000
        /*0030*/ 	.short	0x0004
        /*0032*/ 	.short	0x0018
        /*0034*/ 	.byte	0x00, 0xf0, 0x11, 0x00


	//----- nvinfo : EIATTR_KPARAM_INFO
	.align		4
.L_143:
        /*0038*/ 	.byte	0x04, 0x17
        /*003a*/ 	.short	(.L_145 - .L_144)
.L_144:
        /*003c*/ 	.word	0x00000000
        /*0040*/ 	.short	0x0003
        /*0042*/ 	.short	0x0014
        /*0044*/ 	.byte	0x00, 0xf0, 0x11, 0x00


	//----- nvinfo : EIATTR_KPARAM_INFO
	.align		4
.L_145:
        /*0048*/ 	.byte	0x04, 0x17
        /*004a*/ 	.short	(.L_147 - .L_146)
.L_146:
        /*004c*/ 	.word	0x00000000
        /*0050*/ 	.short	0x0002
        /*0052*/ 	.short	0x0010
        /*0054*/ 	.byte	0x00, 0xf0, 0x11, 0x00


	//----- nvinfo : EIATTR_KPARAM_INFO
	.align		4
.L_147:
        /*0058*/ 	.byte	0x04, 0x17
        /*005a*/ 	.short	(.L_149 - .L_148)
.L_148:
        /*005c*/ 	.word	0x00000000
        /*0060*/ 	.short	0x0001
        /*0062*/ 	.short	0x0008
        /*0064*/ 	.byte	0x00, 0xf5, 0x21, 0x00


	//----- nvinfo : EIATTR_KPARAM_INFO
	.align		4
.L_149:
        /*0068*/ 	.byte	0x04, 0x17
        /*006a*/ 	.short	(.L_151 - .L_150)
.L_150:
        /*006c*/ 	.word	0x00000000
        /*0070*/ 	.short	0x0000
        /*0072*/ 	.short	0x0000
        /*0074*/ 	.byte	0x00, 0xf5, 0x21, 0x00


	//----- nvinfo : EIATTR_SPARSE_MMA_MASK
	.align		4
.L_151:
        /*0078*/ 	.byte	0x03, 0x50
        /*007a*/ 	.short	0x0000


	//----- nvinfo : EIATTR_MAXREG_COUNT
	.align		4
        /*007c*/ 	.byte	0x03, 0x1b
        /*007e*/ 	.short	0x00ff


	//----- nvinfo : EIATTR_NUM_BARRIERS
	.align		4
        /*0080*/ 	.byte	0x02, 0x4c
        /*0082*/ 	.byte	0x01
	.zero		1


	//----- nvinfo : EIATTR_MERCURY_ISA_VERSION
	.align		4
        /*0084*/ 	.byte	0x03, 0x5f
        /*0086*/ 	.short	0x0101


	//----- nvinfo : EIATTR_VRC_CTA_INIT_COUNT
	.align		4
        /*0088*/ 	.byte	0x02, 0x4a
	.zero		1
	.zero		1


	//----- nvinfo : EIATTR_EXIT_INSTR_OFFSETS
	.align		4
        /*008c*/ 	.byte	0x04, 0x1c
        /*008e*/ 	.short	(.L_153 - .L_152)


	//   ....[0]....
.L_152:
        /*0090*/ 	.word	0x00000190


	//   ....[1]....
        /*0094*/ 	.word	0x00000250


	//   ....[2]....
        /*0098*/ 	.word	0x00000820


	//----- nvinfo : EIATTR_CBANK_PARAM_SIZE
	.align		4
.L_153:
        /*009c*/ 	.byte	0x03, 0x19
        /*009e*/ 	.short	0x0024


	//----- nvinfo : EIATTR_PARAM_CBANK
	.align		4
        /*00a0*/ 	.byte	0x04, 0x0a
        /*00a2*/ 	.short	(.L_155 - .L_154)
	.align		4
.L_154:
        /*00a4*/ 	.word	index@(.nv.constant0._Z18ErosionSharedStep1PfS_iiiii)
        /*00a8*/ 	.short	0x0380
        /*00aa*/ 	.short	0x0024


	//----- nvinfo : EIATTR_SW_WAR
	.align		4
.L_155:
        /*00ac*/ 	.byte	0x04, 0x36
        /*00ae*/ 	.short	(.L_157 - .L_156)
.L_156:
        /*00b0*/ 	.word	0x00000008
.L_157:


//--------------------- .nv.info._Z19d_recursiveGaussianPfS_iiffffffff --------------------------
	.section	.nv.info._Z19d_recursiveGaussianPfS_iiffffffff,"",@"SHT_CUDA_INFO"
	.sectionflags	@""
	.align	4


	//----- nvinfo : EIATTR_CUDA_API_VERSION
	.align		4
        /*0000*/ 	.byte	0x04, 0x37
        /*0002*/ 	.short	(.L_159 - .L_158)
.L_158:
        /*0004*/ 	.word	0x00000082


	//----- nvinfo : EIATTR_KPARAM_INFO
	.align		4
.L_159:
        /*0008*/ 	.byte	0x04, 0x17
        /*000a*/ 	.short	(.L_161 - .L_160)
.L_160:
        /*000c*/ 	.word	0x00000000
        /*0010*/ 	.short	0x000b
        /*0012*/ 	.short	0x0034
        /*0014*/ 	.byte	0x00, 0xf0, 0x11, 0x00


	//----- nvinfo : EIATTR_KPARAM_INFO
	.align		4
.L_161:
        /*0018*/ 	.byte	0x04, 0x17
        /*001a*/ 	.short	(.L_163 - .L_162)
.L_162:
        /*001c*/ 	.word	0x00000000
        /*0020*/ 	.short	0x000a
        /*0022*/ 	.short	0x0030
        /*0024*/ 	.byte	0x00, 0xf0, 0x11, 0x00


	//----- nvinfo : EIATTR_KPARAM_INFO
	.align		4
.L_163:
        /*0028*/ 	.byte	0x04, 0x17
        /*002a*/ 	.short	(.L_165 - .L_164)
.L_164:
        /*002c*/ 	.word	0x00000000
        /*0030*/ 	.short	0x0009
        /*0032*/ 	.short	0x002c
        /*0034*/ 	.byte	0x00, 0xf0, 0x11, 0x00


	//----- nvinfo : EIATTR_KPARAM_INFO
	.align		4
.L_165:
        /*0038*/ 	.byte	0x04, 0x17
        /*003a*/ 	.short	(.L_167 - .L_166)
.L_166:
        /*003c*/ 	.word	0x00000000
        /*0040*/ 	.short	0x0008
        /*0042*/ 	.short	0x0028
        /*0044*/ 	.byte	0x00, 0xf0, 0x11, 0x00


	//----- nvinfo : EIATTR_KPARAM_INFO
	.align		4
.L_167:
        /*0048*/ 	.byte	0x04, 0x17
        /*004a*/ 	.short	(.L_169 - .L_168)
.L_168:
        /*004c*/ 	.word	0x00000000
        /*0050*/ 	.short	0x0007
        /*0052*/ 	.short	0x0024
        /*0054*/ 	.byte	0x00, 0xf0, 0x11, 0x00


	//----- nvinfo : EIATTR_KPARAM_INFO
	.align		4
.L_169:
        /*0058*/ 	.byte	0x04, 0x17
        /*005a*/ 	.short	(.L_171 - .L_170)
.L_170:
        /*005c*/ 	.word	0x00000000
        /*0060*/ 	.short	0x0006
        /*0062*/ 	.short	0x0020
        /*0064*/ 	.byte	0x00, 0xf0, 0x11, 0x00


	//----- nvinfo : EIATTR_KPARAM_INFO
	.align		4
.L_171:
        /*0068*/ 	.byte	0x04, 0x17
        /*006a*/ 	.short	(.L_173 - .L_172)
.L_172:
        /*006c*/ 	.word	0x00000000
        /*0070*/ 	.short	0x0005
        /*0072*/ 	.short	0x001c
        /*0074*/ 	.byte	0x00, 0xf0, 0x11, 0x00


	//----- nvinfo : EIATTR_KPARAM_INFO
	.align		4
.L_173:
        /*0078*/ 	.byte	0x04, 0x17
        /*007a*/ 	.short	(.L_175 - .L_174)
.L_174:
        /*007c*/ 	.word	0x00000000
        /*0080*/ 	.short	0x0004
        /*0082*/ 	.short	0x0018
        /*0084*/ 	.byte	0x00, 0xf0, 0x11, 0x00


	//----- nvinfo : EIATTR_KPARAM_INFO
	.align		4
.L_175:
        /*0088*/ 	.byte	0x04, 0x17
        /*008a*/ 	.short	(.L_177 - .L_176)
.L_176:
        /*008c*/ 	.word	0x00000000
        /*0090*/ 	.short	0x0003
        /*0092*/ 	.short	0x0014
        /*0094*/ 	.byte	0x00, 0xf0, 0x11, 0x00


	//----- nvinfo : EIATTR_KPARAM_INFO
	.align		4
.L_177:
        /*0098*/ 	.byte	0x04, 0x17
        /*009a*/ 	.short	(.L_179 - .L_178)
.L_178:
        /*009c*/ 	.word	0x00000000
        /*00a0*/ 	.short	0x0002
        /*00a2*/ 	.short	0x0010
        /*00a4*/ 	.byte	0x00, 0xf0, 0x11, 0x00


	//----- nvinfo : EIATTR_KPARAM_INFO
	.align		4
.L_179:
        /*00a8*/ 	.byte	0x04, 0x17
        /*00aa*/ 	.short	(.L_181 - .L_180)
.L_180:
        /*00ac*/ 	.word	0x00000000
        /*00b0*/ 	.short	0x0001
        /*00b2*/ 	.short	0x0008
        /*00b4*/ 	.byte	0x00, 0xf5, 0x21, 0x00


	//----- nvinfo : EIATTR_KPARAM_INFO
	.align		4
.L_181:
        /*00b8*/ 	.byte	0x04, 0x17
        /*00ba*/ 	.short	(.L_183 - .L_182)
.L_182:
        /*00bc*/ 	.word	0x00000000
        /*00c0*/ 	.short	0x0000
        /*00c2*/ 	.short	0x0000
        /*00c4*/ 	.byte	0x00, 0xf5, 0x21, 0x00


	//----- nvinfo : EIATTR_SPARSE_MMA_MASK
	.align		4
.L_183:
        /*00c8*/ 	.byte	0x03, 0x50
        /*00ca*/ 	.short	0x0000


	//----- nvinfo : EIATTR_MAXREG_COUNT
	.align		4
        /*00cc*/ 	.byte	0x03, 0x1b
        /*00ce*/ 	.short	0x00ff


	//----- nvinfo : EIATTR_MERCURY_ISA_VERSION
	.align		4
        /*00d0*/ 	.byte	0x03, 0x5f
        /*00d2*/ 	.short	0x0101


	//----- nvinfo : EIATTR_VRC_CTA_INIT_COUNT
	.align		4
        /*00d4*/ 	.byte	0x02, 0x4a
	.zero		1
	.zero		1


	//----- nvinfo : EIATTR_EXIT_INSTR_OFFSETS
	.align		4
        /*00d8*/ 	.byte	0x04, 0x1c
        /*00da*/ 	.short	(.L_185 - .L_184)


	//   ....[0]....
.L_184:
        /*00dc*/ 	.word	0x00000070


	//   ....[1]....
        /*00e0*/ 	.word	0x00000b00


	//   ....[2]....
        /*00e4*/ 	.word	0x000011c0


	//   ....[3]....
        /*00e8*/ 	.word	0x000014b0


	//   ....[4]....
        /*00ec*/ 	.word	0x00001660


	//   ....[5]....
        /*00f0*/ 	.word	0x00001710


	//----- nvinfo : EIATTR_CBANK_PARAM_SIZE
	.align		4
.L_185:
        /*00f4*/ 	.byte	0x03, 0x19
        /*00f6*/ 	.short	0x0038


	//----- nvinfo : EIATTR_PARAM_CBANK
	.align		4
        /*00f8*/ 	.byte	0x04, 0x0a
        /*00fa*/ 	.short	(.L_187 - .L_186)
	.align		4
.L_186:
        /*00fc*/ 	.word	index@(.nv.constant0._Z19d_recursiveGaussianPfS_iiffffffff)
        /*0100*/ 	.short	0x0380
        /*0102*/ 	.short	0x0038


	//----- nvinfo : EIATTR_SW_WAR
	.align		4
.L_187:
        /*0104*/ 	.byte	0x04, 0x36
        /*0106*/ 	.short	(.L_189 - .L_188)
.L_188:
        /*0108*/ 	.word	0x00000008
.L_189:


//--------------------- .nv.info._Z19d_transposeDiagonalPfS_ii --------------------------
	.section	.nv.info._Z19d_transposeDiagonalPfS_ii,"",@"SHT_CUDA_INFO"
	.sectionflags	@""
	.align	4


	//----- nvinfo : EIATTR_CUDA_API_VERSION
	.align		4
        /*0000*/ 	.byte	0x04, 0x37
        /*0002*/ 	.short	(.L_191 - .L_190)
.L_190:
        /*0004*/ 	.word	0x00000082


	//----- nvinfo : EIATTR_KPARAM_INFO
	.align		4
.L_191:
        /*0008*/ 	.byte	0x04, 0x17
        /*000a*/ 	.short	(.L_193 - .L_192)
.L_192:
        /*000c*/ 	.word	0x00000000
        /*0010*/ 	.short	0x0003
        /*0012*/ 	.short	0x0014
        /*0014*/ 	.byte	0x00, 0xf0, 0x11, 0x00


	//----- nvinfo : EIATTR_KPARAM_INFO
	.align		4
.L_193:
        /*0018*/ 	.byte	0x04, 0x17
        /*001a*/ 	.short	(.L_195 - .L_194)
.L_194:
        /*001c*/ 	.word	0x00000000
        /*0020*/ 	.short	0x0002
        /*0022*/ 	.short	0x0010
        /*0024*/ 	.byte	0x00, 0xf0, 0x11, 0x00


	//----- nvinfo : EIATTR_KPARAM_INFO
	.align		4
.L_195:
        /*0028*/ 	.byte	0x04, 0x17
        /*002a*/ 	.short	(.L_197 - .L_196)
.L_196:
        /*002c*/ 	.word	0x00000000
        /*0030*/ 	.short	0x0001
        /*0032*/ 	.short	0x0008
        /*0034*/ 	.byte	0x00, 0xf5, 0x21, 0x00


	//----- nvinfo : EIATTR_KPARAM_INFO
	.align		4
.L_197:
        /*0038*/ 	.byte	0x04, 0x17
        /*003a*/ 	.short	(.L_199 - .L_198)
.L_198:
        /*003c*/ 	.word	0x00000000
        /*0040*/ 	.short	0x0000
        /*0042*/ 	.short	0x0000
        /*0044*/ 	.byte	0x00, 0xf5, 0x21, 0x00


	//----- nvinfo : EIATTR_SPARSE_MMA_MASK
	.align		4
.L_199:
        /*0048*/ 	.byte	0x03, 0x50
        /*004a*/ 	.short	0x0000


	//----- nvinfo : EIATTR_MAXREG_COUNT
	.align		4
        /*004c*/ 	.byte	0x03, 0x1b
        /*004e*/ 	.short	0x00ff


	//----- nvinfo : EIATTR_NUM_BARRIERS
	.align		4
        /*0050*/ 	.byte	0x02, 0x4c
        /*0052*/ 	.byte	0x01
	.zero		1


	//----- nvinfo : EIATTR_MERCURY_ISA_VERSION
	.align		4
        /*0054*/ 	.byte	0x03, 0x5f
        /*0056*/ 	.short	0x0101


	//----- nvinfo : EIATTR_VRC_CTA_INIT_COUNT
	.align		4
        /*0058*/ 	.byte	0x02, 0x4a
	.zero		1
	.zero		1


	//----- nvinfo : EIATTR_EXIT_INSTR_OFFSETS
	.align		4
        /*005c*/ 	.byte	0x04, 0x1c
        /*005e*/ 	.short	(.L_201 - .L_200)


	//   ....[0]....
.L_200:
        /*0060*/ 	.word	0x000005d0


	//   ....[1]....
        /*0064*/ 	.word	0x00000690


	//----- nvinfo : EIATTR_CBANK_PARAM_SIZE
	.align		4
.L_201:
        /*0068*/ 	.byte	0x03, 0x19
        /*006a*/ 	.short	0x0018


	//----- nvinfo : EIATTR_PARAM_CBANK
	.align		4
        /*006c*/ 	.byte	0x04, 0x0a
        /*006e*/ 	.short	(.L_203 - .L_202)
	.align		4
.L_202:
        /*0070*/ 	.word	index@(.nv.constant0._Z19d_transposeDiagonalPfS_ii)
        /*0074*/ 	.short	0x0380
        /*0076*/ 	.short	0x0018


	//----- nvinfo : EIATTR_SW_WAR
	.align		4
.L_203:
        /*0078*/ 	.byte	0x04, 0x36
        /*007a*/ 	.short	(.L_205 - .L_204)
.L_204:
        /*007c*/ 	.word	0x00000008
.L_205:


//--------------------- .nv.info._Z11d_transposePfS_ii --------------------------
	.section	.nv.info._Z11d_transposePfS_ii,"",@"SHT_CUDA_INFO"
	.sectionflags	@""
	.align	4


	//----- nvinfo : EIATTR_CUDA_API_VERSION
	.align		4
        /*0000*/ 	.byte	0x04, 0x37
        /*0002*/ 	.short	(.L_207 - .L_206)
.L_206:
        /*0004*/ 	.word	0x00000082


	//----- nvinfo : EIATTR_KPARAM_INFO
	.align		4
.L_207:
        /*0008*/ 	.byte	0x04, 0x17
        /*000a*/ 	.short	(.L_209 - .L_208)
.L_208:
        /*000c*/ 	.word	0x00000000
        /*0010*/ 	.short	0x0003
        /*0012*/ 	.short	0x0014
        /*0014*/ 	.byte	0x00, 0xf0, 0x11, 0x00


	//----- nvinfo : EIATTR_KPARAM_INFO
	.align		4
.L_209:
        /*0018*/ 	.byte	0x04, 0x17
        /*001a*/ 	.short	(.L_211 - .L_210)
.L_210:
        /*001c*/ 	.word	0x00000000
        /*0020*/ 	.short	0x0002
        /*0022*/ 	.short	0x0010
        /*0024*/ 	.byte	0x00, 0xf0, 0x11, 0x00


	//----- nvinfo : EIATTR_KPARAM_INFO
	.align		4
.L_211:
        /*0028*/ 	.byte	0x04, 0x17
        /*002a*/ 	.short	(.L_213 - .L_212)
.L_212:
        /*002c*/ 	.word	0x00000000
        /*0030*/ 	.short	0x0001
        /*0032*/ 	.short	0x0008
        /*0034*/ 	.byte	0x00, 0xf5, 0x21, 0x00


	//----- nvinfo : EIATTR_KPARAM_INFO
	.align		4
.L_213:
        /*0038*/ 	.byte	0x04, 0x17
        /*003a*/ 	.short	(.L_215 - .L_214)
.L_214:
        /*003c*/ 	.word	0x00000000
        /*0040*/ 	.short	0x0000
        /*0042*/ 	.short	0x0000
        /*0044*/ 	.byte	0x00, 0xf5, 0x21, 0x00


	//----- nvinfo : EIATTR_SPARSE_MMA_MASK
	.align		4
.L_215:
        /*0048*/ 	.byte	0x03, 0x50
        /*004a*/ 	.short	0x0000


	//----- nvinfo : EIATTR_MAXREG_COUNT
	.align		4
        /*004c*/ 	.byte	0x03, 0x1b
        /*004e*/ 	.short	0x00ff


	//----- nvinfo : EIATTR_NUM_BARRIERS
	.align		4
        /*0050*/ 	.byte	0x02, 0x4c
        /*0052*/ 	.byte	0x01
	.zero		1


	//----- nvinfo : EIATTR_MERCURY_ISA_VERSION
	.align		4
        /*0054*/ 	.byte	0x03, 0x5f
        /*0056*/ 	.short	0x0101


	//----- nvinfo : EIATTR_VRC_CTA_INIT_COUNT
	.align		4
        /*0058*/ 	.byte	0x02, 0x4a
	.zero		1
	.zero		1


	//----- nvinfo : EIATTR_EXIT_INSTR_OFFSETS
	.align		4
        /*005c*/ 	.byte	0x04, 0x1c
        /*005e*/ 	.short	(.L_217 - .L_216)


	//   ....[0]....
.L_216:
        /*0060*/ 	.word	0x000001a0


	//   ....[1]....
        /*0064*/ 	.word	0x00000260


	//----- nvinfo : EIATTR_CBANK_PARAM_SIZE
	.align		4
.L_217:
        /*0068*/ 	.byte	0x03, 0x19
        /*006a*/ 	.short	0x0018


	//----- nvinfo : EIATTR_PARAM_CBANK
	.align		4
        /*006c*/ 	.byte	0x04, 0x0a
        /*006e*/ 	.short	(.L_219 - .L_218)
	.align		4
.L_218:
        /*0070*/ 	.word	index@(.nv.constant0._Z11d_transposePfS_ii)
        /*0074*/ 	.short	0x0380
        /*0076*/ 	.short	0x0018


	//----- nvinfo : EIATTR_SW_WAR
	.align		4
.L_219:
        /*0078*/ 	.byte	0x04, 0x36
        /*007a*/ 	.short	(.L_221 - .L_220)
.L_220:
        /*007c*/ 	.word	0x00000008
.L_221:


//--------------------- .nv.info._Z13d_garbageCorePfiiff --------------------------
	.section	.nv.info._Z13d_garbageCorePfiiff,"",@"SHT_CUDA_INFO"
	.sectionflags	@""
	.align	4


	//----- nvinfo : EIATTR_CUDA_API_VERSION
	.align		4
        /*0000*/ 	.byte	0x04, 0x37
        /*0002*/ 	.short	(.L_223 - .L_222)
.L_222:
        /*0004*/ 	.word	0x00000082


	//----- nvinfo : EIATTR_KPARAM_INFO
	.align		4
.L_223:
        /*0008*/ 	.byte	0x04, 0x17
        /*000a*/ 	.short	(.L_225 - .L_224)
.L_224:
        /*000c*/ 	.word	0x00000000
        /*0010*/ 	.short	0x0004
        /*0012*/ 	.short	0x0014
        /*0014*/ 	.byte	0x00, 0xf0, 0x11, 0x00


	//----- nvinfo : EIATTR_KPARAM_INFO
	.align		4
.L_225:
        /*0018*/ 	.byte	0x04, 0x17
        /*001a*/ 	.short	(.L_227 - .L_226)
.L_226:
        /*001c*/ 	.word	0x00000000
        /*0020*/ 	.short	0x0003
        /*0022*/ 	.short	0x0010
        /*0024*/ 	.byte	0x00, 0xf0, 0x11, 0x00


	//----- nvinfo : EIATTR_KPARAM_INFO
	.align		4
.L_227:
        /*0028*/ 	.byte	0x04, 0x17
        /*002a*/ 	.short	(.L_229 - .L_228)
.L_228:
        /*002c*/ 	.word	0x00000000
        /*0030*/ 	.short	0x0002
        /*0032*/ 	.short	0x000c
        /*0034*/ 	.byte	0x00, 0xf0, 0x11, 0x00


	//----- nvinfo : EIATTR_KPARAM_INFO
	.align		4
.L_229:
        /*0038*/ 	.byte	0x04, 0x17
        /*003a*/ 	.short	(.L_231 - .L_230)
.L_230:
        /*003c*/ 	.word	0x00000000
        /*0040*/ 	.short	0x0001
        /*0042*/ 	.short	0x0008
        /*0044*/ 	.byte	0x00, 0xf0, 0x11, 0x00


	//----- nvinfo : EIATTR_KPARAM_INFO
	.align		4
.L_231:
        /*0048*/ 	.byte	0x04, 0x17
        /*004a*/ 	.short	(.L_233 - .L_232)
.L_232:
        /*004c*/ 	.word	0x00000000
        /*0050*/ 	.short	0x0000
        /*0052*/ 	.short	0x0000
        /*0054*/ 	.byte	0x00, 0xf5, 0x21, 0x00


	//----- nvinfo : EIATTR_SPARSE_MMA_MASK
	.align		4
.L_233:
        /*0058*/ 	.byte	0x03, 0x50
        /*005a*/ 	.short	0x0000


	//----- nvinfo : EIATTR_MAXREG_COUNT
	.align		4
        /*005c*/ 	.byte	0x03, 0x1b
        /*005e*/ 	.short	0x00ff


	//----- nvinfo : EIATTR_MERCURY_ISA_VERSION
	.align		4
        /*0060*/ 	.byte	0x03, 0x5f
        /*0062*/ 	.short	0x0101


	//----- nvinfo : EIATTR_VRC_CTA_INIT_COUNT
	.align		4
        /*0064*/ 	.byte	0x02, 0x4a
	.zero		1
	.zero		1


	//----- nvinfo : EIATTR_EXIT_INSTR_OFFSETS
	.align		4
        /*0068*/ 	.byte	0x04, 0x1c
        /*006a*/ 	.short	(.L_235 - .L_234)


	//   ....[0]....
.L_234:
        /*006c*/ 	.word	0x000000c0


	//   ....[1]....
        /*0070*/ 	.word	0x00000290


	//----- nvinfo : EIATTR_CBANK_PARAM_SIZE
	.align		4
.L_235:
        /*0074*/ 	.byte	0x03, 0x19
        /*0076*/ 	.short	0x0018


	//----- nvinfo : EIATTR_PARAM_CBANK
	.align		4
        /*0078*/ 	.byte	0x04, 0x0a
        /*007a*/ 	.short	(.L_237 - .L_236)
	.align		4
.L_236:
        /*007c*/ 	.word	index@(.nv.constant0._Z13d_garbageCorePfiiff)
        /*0080*/ 	.short	0x0380
        /*0082*/ 	.short	0x0018


	//----- nvinfo : EIATTR_SW_WAR
	.align		4
.L_237:
        /*0084*/ 	.byte	0x04, 0x36
        /*0086*/ 	.short	(.L_239 - .L_238)
.L_238:
        /*0088*/ 	.word	0x00000008
.L_239:


//--------------------- .nv.callgraph             --------------------------
	.section	.nv.callgraph,"",@"SHT_CUDA_CALLGRAPH"
	.align	4
	.sectionentsize	8
	.align		4
        /*0000*/ 	.word	0x00000000
	.align		4
        /*0004*/ 	.word	0xffffffff
	.align		4
        /*0008*/ 	.word	0x00000000
	.align		4
        /*000c*/ 	.word	0xfffffffe
	.align		4
        /*0010*/ 	.word	0x00000000
	.align		4
        /*0014*/ 	.word	0xfffffffd
	.align		4
        /*0018*/ 	.word	0x00000000
	.align		4
        /*001c*/ 	.word	0xfffffffc


//--------------------- .text._Z12SimpleKerneliiPfS_ --------------------------
	.section	.text._Z12SimpleKerneliiPfS_,"ax",@progbits
	.align	128
        .global         _Z12SimpleKerneliiPfS_
        .type           _Z12SimpleKerneliiPfS_,@function
        .size           _Z12SimpleKerneliiPfS_,(.L_x_45 - _Z12SimpleKerneliiPfS_)
        .other          _Z12SimpleKerneliiPfS_,@"STO_CUDA_ENTRY STV_DEFAULT"
_Z12SimpleKerneliiPfS_:
.text._Z12SimpleKerneliiPfS_:
[----:B------:R-:W-:Y:S01]  /*0000*/  LDC R1, c[0x0][0x37c] ;  /* 0x0000df00ff017b82 */ /* 0x000fe20000000800 */
[----:B------:R-:W0:Y:S07]  /*0010*/  S2R R2, SR_TID.Y ;  /* 0x0000000000027919 */ /* 0x000e2e0000002200 */
[----:B------:R-:W1:Y:S01]  /*0020*/  LDC R0, c[0x0][0x360] ;  /* 0x0000d800ff007b82 */ /* 0x000e620000000800 */
[----:B------:R-:W2:Y:S01]  /*0030*/  LDCU.64 UR6, c[0x0][0x380] ;  /* 0x00007000ff0677ac */ /* 0x000ea20008000a00 */
[----:B------:R-:W1:Y:S06]  /*0040*/  S2R R3, SR_TID.X ;  /* 0x0000000000037919 */ /* 0x000e6c0000002100 */
[----:B------:R-:W0:Y:S08]  /*0050*/  S2UR UR5, SR_CTAID.Y ;  /* 0x00000000000579c3 */ /* 0x000e300000002600 */
[----:B------:R-:W0:Y:S08]  /*0060*/  LDC R5, c[0x0][0x364] ;  /* 0x0000d900ff057b82 */ /* 0x000e300000000800 */
[----:B------:R-:W1:Y:S01]  /*0070*/  S2UR UR4, SR_CTAID.X ;  /* 0x00000000000479c3 */ /* 0x000e620000002500 */
[----:B0-----:R-:W-:-:S05]  /*0080*/  IMAD R5, R5, UR5, R2 ;  /* 0x0000000505057c24 */ /* 0x001fca000f8e0202 */
[----:B--2---:R-:W-:Y:S01]  /*0090*/  ISETP.GE.AND P0, PT, R5, UR7, PT ;  /* 0x0000000705007c0c */ /* 0x004fe2000bf06270 */
[----:B-1----:R-:W-:-:S05]  /*00a0*/  IMAD R0, R0, UR4, R3 ;  /* 0x0000000400007c24 */ /* 0x002fca000f8e0203 */
[----:B------:R-:W-:-:S13]  /*00b0*/  ISETP.GE.OR P0, PT, R0, UR6, P0 ;  /* 0x0000000600007c0c */ /* 0x000fda0008706670 */
[----:B------:R-:W-:Y:S05]  /*00c0*/  @P0 EXIT ;  /* 0x000000000000094d */ /* 0x000fea0003800000 */
[----:B------:R-:W0:Y:S01]  /*00d0*/  LDC.64 R2, c[0x0][0x388] ;  /* 0x0000e200ff027b82 */ /* 0x000e220000000a00 */
[----:B------:R-:W1:Y:S01]  /*00e0*/  LDCU.64 UR4, c[0x0][0x358] ;  /* 0x00006b00ff0477ac */ /* 0x000e620008000a00 */
[----:B------:R-:W-:-:S05]  /*00f0*/  IMAD R0, R5, UR6, R0 ;  /* 0x0000000605007c24 */ /* 0x000fca000f8e0200 */
[----:B------:R-:W-:Y:S01]  /*0100*/  SHF.L.U32 R7, R0, 0x2, RZ ;  /* 0x0000000200077819 */ /* 0x000fe200000006ff */
[----:B------:R-:W2:Y:S04]  /*0110*/  LDC.64 R4, c[0x0][0x390] ;  /* 0x0000e400ff047b82 */ /* 0x000ea80000000a00 */
[----:B0-----:R-:W-:-:S05]  /*0120*/  IMAD.WIDE R2, R7, 0x4, R2 ;  /* 0x0000000407027825 */ /* 0x001fca00078e0202 */
[----:B-1----:R-:W3:Y:S01]  /*0130*/  LDG.E R9, desc[UR4][R2.64] ;  /* 0x0000000402097981 */ /* 0x002ee2000c1e1900 */
[----:B--2---:R-:W-:-:S05]  /*0140*/  IMAD.WIDE R4, R7, 0x4, R4 ;  /* 0x0000000407047825 */ /* 0x004fca00078e0204 */
[----:B---3--:R-:W-:Y:S04]  /*0150*/  STG.E desc[UR4][R4.64], R9 ;  /* 0x0000000904007986 */ /* 0x008fe8000c101904 */
[----:B------:R-:W2:Y:S04]  /*0160*/  LDG.E R7, desc[UR4][R2.64+0x4] ;  /* 0x0000040402077981 */ /* 0x000ea8000c1e1900 */
[----:B--2---:R-:W-:Y:S04]  /*0170*/  STG.E desc[UR4][R4.64+0x4], R7 ;  /* 0x0000040704007986 */ /* 0x004fe8000c101904 */
[----:B------:R-:W2:Y:S04]  /*0180*/  LDG.E R11, desc[UR4][R2.64+0x8] ;  /* 0x00000804020b7981 */ /* 0x000ea8000c1e1900 */
[----:B--2---:R-:W-:Y:S04]  /*0190*/  STG.E desc[UR4][R4.64+0x8], R11 ;  /* 0x0000080b04007986 */ /* 0x004fe8000c101904 */
[----:B------:R-:W2:Y:S04]  /*01a0*/  LDG.E R13, desc[UR4][R2.64+0xc] ;  /* 0x00000c04020d7981 */ /* 0x000ea8000c1e1900 */
[----:B--2---:R-:W-:Y:S01]  /*01b0*/  STG.E desc[UR4][R4.64+0xc], R13 ;  /* 0x00000c0d04007986 */ /* 0x004fe2000c101904 */
[----:B------:R-:W-:Y:S05]  /*01c0*/  EXIT ;  /* 0x000000000000794d */ /* 0x000fea0003800000 */
.L_x_0:
[----:B------:R-:W-:-:S00]  /*01d0*/  BRA `(.L_x_0) ;  /* 0xfffffffc00fc7947 */ /* 0x000fc0000383ffff */
[----:B------:R-:W-:-:S00]  /*01e0*/  NOP ;  /* 0x0000000000007918 */ /* 0x000fc00000000000 */
        /* <DEDUP_REMOVED lines=9> */
.L_x_45:


//--------------------- .text._Z17DilateSharedStep2PfS_iiiii --------------------------
	.section	.text._Z17DilateSharedStep2PfS_iiiii,"ax",@progbits
	.align	128
        .global         _Z17DilateSharedStep2PfS_iiiii
        .type           _Z17DilateSharedStep2PfS_iiiii,@function
        .size           _Z17DilateSharedStep2PfS_iiiii,(.L_x_46 - _Z17DilateSharedStep2PfS_iiiii)
        .other          _Z17DilateSharedStep2PfS_iiiii,@"STO_CUDA_ENTRY STV_DEFAULT"
_Z17DilateSharedStep2PfS_iiiii:
.text._Z17DilateSharedStep2PfS_iiiii:
[----:B------:R-:W-:Y:S01]  /*0000*/  LDC R1, c[0x0][0x37c] ;  /* 0x0000df00ff017b82 */ /* 0x000fe20000000800 */
[----:B------:R-:W0:Y:S07]  /*0010*/  S2R R2, SR_TID.Y ;  /* 0x0000000000027919 */ /* 0x000e2e0000002200 */
[----:B------:R-:W1:Y:S01]  /*0020*/  S2UR UR6, SR_CgaCtaId ;  /* 0x00000000000679c3 */ /* 0x000e620000008800 */
[----:B------:R-:W2:Y:S01]  /*0030*/  LDCU UR10, c[0x0][0x3a0] ;  /* 0x00007400ff0a77ac */ /* 0x000ea20008000800 */
[----:B------:R-:W3:Y:S01]  /*0040*/  S2R R3, SR_TID.X ;  /* 0x0000000000037919 */ /* 0x000ee20000002100 */
[----:B------:R-:W0:Y:S05]  /*0050*/  LDCU UR11, c[0x0][0x390] ;  /* 0x00007200ff0b77ac */ /* 0x000e2a0008000800 */
[----:B------:R-:W3:Y:S01]  /*0060*/  LDC R4, c[0x0][0x360] ;  /* 0x0000d800ff047b82 */ /* 0x000ee20000000800 */
[----:B------:R-:W4:Y:S01]  /*0070*/  LDCU UR8, c[0x0][0x398] ;  /* 0x00007300ff0877ac */ /* 0x000f220008000800 */
[----:B------:R-:W-:Y:S01]  /*0080*/  UMOV UR5, 0x400 ;  /* 0x0000040000057882 */ /* 0x000fe20000000000 */
[----:B------:R-:W5:Y:S05]  /*0090*/  LDCU UR12, c[0x0][0x394] ;  /* 0x00007280ff0c77ac */ /* 0x000f6a0008000800 */
[----:B------:R-:W2:Y:S08]  /*00a0*/  S2UR UR4, SR_CTAID.Y ;  /* 0x00000000000479c3 */ /* 0x000eb00000002600 */
[----:B------:R-:W5:Y:S01]  /*00b0*/  S2UR UR7, SR_CTAID.X ;  /* 0x00000000000779c3 */ /* 0x000f620000002500 */
[----:B-1----:R-:W-:Y:S01]  /*00c0*/  ULEA UR5, UR6, UR5, 0x18 ;  /* 0x0000000506057291 */ /* 0x002fe2000f8ec0ff */
[----:B0-----:R-:W-:-:S06]  /*00d0*/  VIADD R5, R2, -UR11 ;  /* 0x8000000b02057c36 */ /* 0x001fcc0008000000 */
[----:B------:R-:W5:Y:S01]  /*00e0*/  LDC R0, c[0x0][0x39c] ;  /* 0x0000e700ff007b82 */ /* 0x000f620000000800 */
[----:B---3--:R-:W-:Y:S01]  /*00f0*/  IMAD R6, R2, R4, R3 ;  /* 0x0000000402067224 */ /* 0x008fe200078e0203 */
[----:B--2---:R-:W-:-:S04]  /*0100*/  UIMAD UR4, UR4, UR10, URZ ;  /* 0x0000000a040472a4 */ /* 0x004fc8000f8e02ff */
[----:B------:R-:W-:Y:S02]  /*0110*/  LEA R8, R6, UR5, 0x2 ;  /* 0x0000000506087c11 */ /* 0x000fe4000f8e10ff */
[----:B------:R-:W-:-:S03]  /*0120*/  VIADD R9, R5, UR4 ;  /* 0x0000000405097c36 */ /* 0x000fc60008000000 */
[----:B------:R0:W-:Y:S01]  /*0130*/  STS [R8], RZ ;  /* 0x000000ff08007388 */ /* 0x0001e20000000800 */
[----:B------:R-:W-:Y:S01]  /*0140*/  BAR.SYNC.DEFER_BLOCKING 0x0 ;  /* 0x0000000000007b1d */ /* 0x000fe20000010000 */
[----:B----4-:R-:W-:Y:S01]  /*0150*/  ISETP.GE.AND P0, PT, R9, UR8, PT ;  /* 0x0000000809007c0c */ /* 0x010fe2000bf06270 */
[----:B-----5:R-:W-:-:S03]  /*0160*/  IMAD R0, R0, UR7, R3 ;  /* 0x0000000700007c24 */ /* 0x020fc6000f8e0203 */
[----:B------:R-:W-:-:S04]  /*0170*/  ISETP.LT.OR P0, PT, R9, RZ, P0 ;  /* 0x000000ff0900720c */ /* 0x000fc80000701670 */
[----:B------:R-:W-:-:S13]  /*0180*/  ISETP.GE.OR P0, PT, R0, UR12, P0 ;  /* 0x0000000c00007c0c */ /* 0x000fda0008706670 */
[----:B0-----:R-:W-:Y:S05]  /*0190*/  @P0 EXIT ;  /* 0x000000000000094d */ /* 0x001fea0003800000 */
[----:B------:R-:W0:Y:S01]  /*01a0*/  LDC.64 R6, c[0x0][0x380] ;  /* 0x0000e000ff067b82 */ /* 0x000e220000000a00 */
[----:B------:R-:W1:Y:S01]  /*01b0*/  LDCU.64 UR8, c[0x0][0x358] ;  /* 0x00006b00ff0877ac */ /* 0x000e620008000a00 */
[----:B------:R-:W-:-:S04]  /*01c0*/  IMAD R0, R9, UR12, R0 ;  /* 0x0000000c09007c24 */ /* 0x000fc8000f8e0200 */
[----:B0-----:R-:W-:-:S06]  /*01d0*/  IMAD.WIDE R6, R0, 0x4, R6 ;  /* 0x0000000400067825 */ /* 0x001fcc00078e0206 */
[----:B-1----:R-:W2:Y:S01]  /*01e0*/  LDG.E R7, desc[UR8][R6.64] ;  /* 0x0000000806077981 */ /* 0x002ea2000c1e1900 */
[----:B------:R-:W-:-:S06]  /*01f0*/  UIADD3 UR6, UPT, UPT, UR4, UR10, URZ ;  /* 0x0000000a04067290 */ /* 0x000fcc000fffe0ff */
[----:B------:R-:W-:-:S04]  /*0200*/  ISETP.GE.AND P0, PT, R9, UR6, PT ;  /* 0x0000000609007c0c */ /* 0x000fc8000bf06270 */
[----:B------:R-:W-:Y:S01]  /*0210*/  ISETP.LT.OR P0, PT, R9, UR4, P0 ;  /* 0x0000000409007c0c */ /* 0x000fe20008701670 */
[----:B--2---:R0:W-:Y:S01]  /*0220*/  STS [R8], R7 ;  /* 0x0000000708007388 */ /* 0x0041e20000000800 */
[----:B------:R-:W-:Y:S11]  /*0230*/  BAR.SYNC.DEFER_BLOCKING 0x0 ;  /* 0x0000000000007b1d */ /* 0x000ff60000010000 */
[----:B------:R-:W-:Y:S05]  /*0240*/  @P0 EXIT ;  /* 0x000000000000094d */ /* 0x000fea0003800000 */
[----:B------:R-:W-:Y:S01]  /*0250*/  IMAD R6, R5, R4, R3 ;  /* 0x0000000405067224 */ /* 0x000fe200078e0203 */
[----:B------:R-:W-:-:S04]  /*0260*/  UISETP.GE.AND UP0, UPT, UR11, 0x1, UPT ;  /* 0x000000010b00788c */ /* 0x000fc8000bf06270 */
[----:B------:R-:W-:-:S05]  /*0270*/  LEA R6, R6, UR5, 0x2 ;  /* 0x0000000506067c11 */ /* 0x000fca000f8e10ff */
[----:B------:R1:W2:Y:S01]  /*0280*/  LDS R5, [R6] ;  /* 0x0000000006057984 */ /* 0x0002a20000000800 */
[----:B------:R-:W-:Y:S05]  /*0290*/  BRA.U !UP0, `(.L_x_1) ;  /* 0x0000000508dc7547 */ /* 0x000fea000b800000 */
[----:B------:R-:W-:Y:S01]  /*02a0*/  USHF.L.U32 UR6, UR11, 0x1, URZ ;  /* 0x000000010b067899 */ /* 0x000fe200080006ff */
[----:B0-----:R-:W-:-:S03]  /*02b0*/  HFMA2 R7, -RZ, RZ, 0, 5.9604644775390625e-08 ;  /* 0x00000001ff077431 */ /* 0x001fc600000001ff */
[----:B------:R-:W-:-:S04]  /*02c0*/  UISETP.LT.AND UP0, UPT, UR6, 0x1, UPT ;  /* 0x000000010600788c */ /* 0x000fc8000bf01270 */
[----:B------:R-:W-:Y:S02]  /*02d0*/  USEL UR4, UR6, 0x1, !UP0 ;  /* 0x0000000106047887 */ /* 0x000fe4000c000000 */
[----:B------:R-:W-:Y:S02]  /*02e0*/  UISETP.GE.AND UP0, UPT, UR6, 0x10, UPT ;  /* 0x000000100600788c */ /* 0x000fe4000bf06270 */
[----:B------:R-:W-:-:S07]  /*02f0*/  ULOP3.LUT UR7, UR4, 0xf, URZ, 0xc0, !UPT ;  /* 0x0000000f04077892 */ /* 0x000fce000f8ec0ff */
[----:B------:R-:W-:Y:S05]  /*0300*/  BRA.U !UP0, `(.L_x_2) ;  /* 0x0000000108d87547 */ /* 0x000fea000b800000 */
[----:B------:R-:W-:Y:S01]  /*0310*/  USHF.L.U32 UR6, UR11, 0x2, URZ ;  /* 0x000000020b067899 */ /* 0x000fe200080006ff */
[----:B------:R-:W-:-:S05]  /*0320*/  IMAD.SHL.U32 R8, R3, 0x4, RZ ;  /* 0x0000000403087824 */ /* 0x000fca00078e00ff */
[----:B------:R-:W-:Y:S01]  /*0330*/  LEA R7, R2, -UR6, 0x2 ;  /* 0x8000000602077c11 */ /* 0x000fe2000f8e10ff */
[----:B------:R-:W-:-:S04]  /*0340*/  ULOP3.LUT UR6, UR4, 0x7ffffff0, URZ, 0xc0, !UPT ;  /* 0x7ffffff004067892 */ /* 0x000fc8000f8ec0ff */
[----:B------:R-:W-:Y:S01]  /*0350*/  VIADD R7, R7, 0x4 ;  /* 0x0000000407077836 */ /* 0x000fe20000000000 */
[----:B------:R-:W-:-:S03]  /*0360*/  UIADD3 UR6, UPT, UPT, -UR6, URZ, URZ ;  /* 0x000000ff06067290 */ /* 0x000fc6000fffe1ff */
[----:B------:R-:W-:Y:S01]  /*0370*/  IMAD R8, R7, R4, R8 ;  /* 0x0000000407087224 */ /* 0x000fe200078e0208 */
[----:B------:R-:W-:-:S03]  /*0380*/  MOV R7, RZ ;  /* 0x000000ff00077202 */ /* 0x000fc60000000f00 */
[----:B------:R-:W-:-:S07]  /*0390*/  VIADD R9, R8, UR5 ;  /* 0x0000000508097c36 */ /* 0x000fce0008000000 */
.L_x_3:
[C---:B------:R-:W-:Y:S01]  /*03a0*/  IMAD R19, R4.reuse, 0x4, R9 ;  /* 0x0000000404137824 */ /* 0x040fe200078e0209 */
[----:B------:R0:W-:Y:S01]  /*03b0*/  LDS R8, [R9] ;  /* 0x0000000009087984 */ /* 0x0001e20000000800 */
[----:B------:R-:W-:Y:S01]  /*03c0*/  UIADD3 UR6, UPT, UPT, UR6, 0x10, URZ ;  /* 0x0000001006067890 */ /* 0x000fe2000fffe0ff */
[----:B------:R-:W-:Y:S02]  /*03d0*/  VIADD R7, R7, 0x10 ;  /* 0x0000001007077836 */ /* 0x000fe40000000000 */
[C---:B------:R-:W-:Y:S01]  /*03e0*/  LEA R11, R4.reuse, R19, 0x2 ;  /* 0x00000013040b7211 */ /* 0x040fe200078e10ff */
[----:B------:R-:W2:Y:S01]  /*03f0*/  LDS R10, [R19] ;  /* 0x00000000130a7984 */ /* 0x000ea20000000800 */
[----:B------:R-:W-:Y:S01]  /*0400*/  UISETP.NE.AND UP0, UPT, UR6, URZ, UPT ;  /* 0x000000ff0600728c */ /* 0x000fe2000bf05270 */
[C---:B0-----:R-:W-:Y:S02]  /*0410*/  LEA R9, R4.reuse, R9, 0x6 ;  /* 0x0000000904097211 */ /* 0x041fe400078e30ff */
[----:B------:R-:W-:-:S02]  /*0420*/  IMAD R21, R4, 0x4, R11 ;  /* 0x0000000404157824 */ /* 0x000fc400078e020b */
[----:B------:R-:W-:Y:S02]  /*0430*/  LDS R11, [R11] ;  /* 0x000000000b0b7984 */ /* 0x000fe40000000800 */
[C---:B------:R-:W-:Y:S02]  /*0440*/  IMAD R13, R4.reuse, 0x4, R21 ;  /* 0x00000004040d7824 */ /* 0x040fe400078e0215 */
[----:B------:R-:W0:Y:S03]  /*0450*/  LDS R12, [R21] ;  /* 0x00000000150c7984 */ /* 0x000e260000000800 */
[C---:B------:R-:W-:Y:S02]  /*0460*/  LEA R23, R4.reuse, R13, 0x2 ;  /* 0x0000000d04177211 */ /* 0x040fe400078e10ff */
[----:B------:R-:W-:Y:S03]  /*0470*/  LDS R13, [R13] ;  /* 0x000000000d0d7984 */ /* 0x000fe60000000800 */
[C---:B------:R-:W-:Y:S01]  /*0480*/  IMAD R15, R4.reuse, 0x4, R23 ;  /* 0x00000004040f7824 */ /* 0x040fe200078e0217 */
[----:B------:R-:W3:Y:S03]  /*0490*/  LDS R14, [R23] ;  /* 0x00000000170e7984 */ /* 0x000ee60000000800 */
[----:B------:R-:W-:-:S02]  /*04a0*/  IMAD R27, R4, 0x4, R15 ;  /* 0x00000004041b7824 */ /* 0x000fc400078e020f */
[----:B------:R-:W-:Y:S03]  /*04b0*/  LDS R15, [R15] ;  /* 0x000000000f0f7984 */ /* 0x000fe60000000800 */
[C---:B------:R-:W-:Y:S01]  /*04c0*/  LEA R17, R4.reuse, R27, 0x2 ;  /* 0x0000001b04117211 */ /* 0x040fe200078e10ff */
[----:B------:R-:W4:Y:S04]  /*04d0*/  LDS R16, [R27] ;  /* 0x000000001b107984 */ /* 0x000f280000000800 */
[C---:B------:R-:W-:Y:S02]  /*04e0*/  IMAD R25, R4.reuse, 0x4, R17 ;  /* 0x0000000404197824 */ /* 0x040fe400078e0211 */
[----:B------:R-:W-:Y:S02]  /*04f0*/  LDS R17, [R17] ;  /* 0x0000000011117984 */ /* 0x000fe40000000800 */
[----:B------:R-:W-:-:S02]  /*0500*/  IMAD R29, R4, 0x4, R25 ;  /* 0x00000004041d7824 */ /* 0x000fc400078e0219 */
[----:B------:R-:W5:Y:S01]  /*0510*/  LDS R18, [R25] ;  /* 0x0000000019127984 */ /* 0x000f620000000800 */
[----:B--2---:R-:W-:Y:S02]  /*0520*/  FMNMX3 R8, R5, R8, R10, !PT ;  /* 0x0000000805087276 */ /* 0x004fe4000780000a */
[C---:B------:R-:W-:Y:S01]  /*0530*/  LEA R24, R4.reuse, R29, 0x2 ;  /* 0x0000001d04187211 */ /* 0x040fe200078e10ff */
[----:B------:R-:W-:Y:S04]  /*0540*/  LDS R19, [R29] ;  /* 0x000000001d137984 */ /* 0x000fe80000000800 */
[----:B------:R-:W-:Y:S02]  /*0550*/  IMAD R22, R4, 0x4, R24 ;  /* 0x0000000404167824 */ /* 0x000fe400078e0218 */
[----:B------:R-:W2:Y:S01]  /*0560*/  LDS R24, [R24] ;  /* 0x0000000018187984 */ /* 0x000ea20000000800 */
[----:B0-----:R-:W-:Y:S01]  /*0570*/  FMNMX3 R8, R8, R11, R12, !PT ;  /* 0x0000000b08087276 */ /* 0x001fe2000780000c */
[----:B------:R-:W-:-:S02]  /*0580*/  IMAD R26, R4, 0x4, R22 ;  /* 0x00000004041a7824 */ /* 0x000fc400078e0216 */
[----:B------:R-:W-:Y:S03]  /*0590*/  LDS R22, [R22] ;  /* 0x0000000016167984 */ /* 0x000fe60000000800 */
[----:B------:R-:W-:Y:S01]  /*05a0*/  LEA R21, R4, R26, 0x2 ;  /* 0x0000001a04157211 */ /* 0x000fe200078e10ff */
[----:B------:R-:W0:Y:S01]  /*05b0*/  LDS R23, [R26] ;  /* 0x000000001a177984 */ /* 0x000e220000000800 */
[----:B---3--:R-:W-:-:S03]  /*05c0*/  FMNMX3 R8, R8, R13, R14, !PT ;  /* 0x0000000d08087276 */ /* 0x008fc6000780000e */
[----:B------:R-:W-:Y:S02]  /*05d0*/  IMAD R20, R4, 0x4, R21 ;  /* 0x0000000404147824 */ /* 0x000fe400078e0215 */
[----:B------:R-:W-:Y:S04]  /*05e0*/  LDS R21, [R21] ;  /* 0x0000000015157984 */ /* 0x000fe80000000800 */
[----:B------:R-:W3:Y:S01]  /*05f0*/  LDS R20, [R20] ;  /* 0x0000000014147984 */ /* 0x000ee20000000800 */
[----:B----4-:R-:W-:-:S04]  /*0600*/  FMNMX3 R8, R8, R15, R16, !PT ;  /* 0x0000000f08087276 */ /* 0x010fc80007800010 */
[----:B-----5:R-:W-:-:S04]  /*0610*/  FMNMX3 R8, R8, R17, R18, !PT ;  /* 0x0000001108087276 */ /* 0x020fc80007800012 */
[----:B--2---:R-:W-:-:S04]  /*0620*/  FMNMX3 R8, R8, R19, R24, !PT ;  /* 0x0000001308087276 */ /* 0x004fc80007800018 */
[----:B0-----:R-:W-:-:S04]  /*0630*/  FMNMX3 R8, R8, R22, R23, !PT ;  /* 0x0000001608087276 */ /* 0x001fc80007800017 */
[----:B---3--:R-:W-:Y:S01]  /*0640*/  FMNMX3 R5, R8, R21, R20, !PT ;  /* 0x0000001508057276 */ /* 0x008fe20007800014 */
[----:B------:R-:W-:Y:S06]  /*0650*/  BRA.U UP0, `(.L_x_3) ;  /* 0xfffffffd00507547 */ /* 0x000fec000b83ffff */
[----:B------:R-:W-:-:S07]  /*0660*/  VIADD R7, R7, 0x1 ;  /* 0x0000000107077836 */ /* 0x000fce0000000000 */
.L_x_2:
[----:B------:R-:W-:-:S09]  /*0670*/  UISETP.NE.AND UP0, UPT, UR7, URZ, UPT ;  /* 0x000000ff0700728c */ /* 0x000fd2000bf05270 */
[----:B------:R-:W-:Y:S05]  /*0680*/  BRA.U !UP0, `(.L_x_1) ;  /* 0x0000000108e07547 */ /* 0x000fea000b800000 */
[----:B------:R-:W-:Y:S02]  /*0690*/  UISETP.GE.U32.AND UP0, UPT, UR7, 0x8, UPT ;  /* 0x000000080700788c */ /* 0x000fe4000bf06070 */
[----:B------:R-:W-:-:S04]  /*06a0*/  ULOP3.LUT UR6, UR4, 0x7, URZ, 0xc0, !UPT ;  /* 0x0000000704067892 */ /* 0x000fc8000f8ec0ff */
[----:B------:R-:W-:-:S03]  /*06b0*/  UISETP.NE.AND UP1, UPT, UR6, URZ, UPT ;  /* 0x000000ff0600728c */ /* 0x000fc6000bf25270 */
[----:B------:R-:W-:Y:S08]  /*06c0*/  BRA.U !UP0, `(.L_x_4) ;  /* 0x0000000108587547 */ /* 0x000ff0000b800000 */
[C---:B------:R-:W-:Y:S02]  /*06d0*/  IMAD R9, R7.reuse, R4, RZ ;  /* 0x0000000407097224 */ /* 0x040fe400078e02ff */
[----:B------:R-:W-:Y:S02]  /*06e0*/  VIADD R7, R7, 0x8 ;  /* 0x0000000807077836 */ /* 0x000fe40000000000 */
[----:B------:R-:W-:-:S05]  /*06f0*/  IMAD R9, R9, 0x4, R6 ;  /* 0x0000000409097824 */ /* 0x000fca00078e0206 */
[C---:B------:R-:W-:Y:S01]  /*0700*/  LEA R11, R4.reuse, R9, 0x2 ;  /* 0x00000009040b7211 */ /* 0x040fe200078e10ff */
[----:B------:R-:W-:Y:S04]  /*0710*/  LDS R8, [R9] ;  /* 0x0000000009087984 */ /* 0x000fe80000000800 */
[C---:B------:R-:W-:Y:S02]  /*0720*/  IMAD R13, R4.reuse, 0x4, R11 ;  /* 0x00000004040d7824 */ /* 0x040fe400078e020b */
[----:B------:R-:W2:Y:S02]  /*0730*/  LDS R11, [R11] ;  /* 0x000000000b0b7984 */ /* 0x000ea40000000800 */
[C---:B------:R-:W-:Y:S02]  /*0740*/  IMAD R15, R4.reuse, 0x4, R13 ;  /* 0x00000004040f7824 */ /* 0x040fe400078e020d */
[----:B------:R-:W-:Y:S03]  /*0750*/  LDS R13, [R13] ;  /* 0x000000000d0d7984 */ /* 0x000fe60000000800 */
[----:B------:R-:W-:-:S02]  /*0760*/  LEA R17, R4, R15, 0x2 ;  /* 0x0000000f04117211 */ /* 0x000fc400078e10ff */
[----:B------:R-:W0:Y:S03]  /*0770*/  LDS R15, [R15] ;  /* 0x000000000f0f7984 */ /* 0x000e260000000800 */
[C---:B------:R-:W-:Y:S02]  /*0780*/  IMAD R19, R4.reuse, 0x4, R17 ;  /* 0x0000000404137824 */ /* 0x040fe400078e0211 */
[----:B------:R-:W-:Y:S02]  /*0790*/  LDS R17, [R17] ;  /* 0x0000000011117984 */ /* 0x000fe40000000800 */
[C---:B------:R-:W-:Y:S02]  /*07a0*/  IMAD R21, R4.reuse, 0x4, R19 ;  /* 0x0000000404157824 */ /* 0x040fe400078e0213 */
[----:B------:R-:W3:Y:S03]  /*07b0*/  LDS R19, [R19] ;  /* 0x0000000013137984 */ /* 0x000ee60000000800 */
[----:B------:R-:W-:-:S02]  /*07c0*/  LEA R10, R4, R21, 0x2 ;  /* 0x00000015040a7211 */ /* 0x000fc400078e10ff */
[----:B------:R-:W-:Y:S04]  /*07d0*/  LDS R21, [R21] ;  /* 0x0000000015157984 */ /* 0x000fe80000000800 */
[----:B------:R-:W4:Y:S01]  /*07e0*/  LDS R10, [R10] ;  /* 0x000000000a0a7984 */ /* 0x000f220000000800 */
[----:B--2---:R-:W-:-:S04]  /*07f0*/  FMNMX3 R8, R5, R8, R11, !PT ;  /* 0x0000000805087276 */ /* 0x004fc8000780000b */
[----:B0-----:R-:W-:-:S04]  /*0800*/  FMNMX3 R8, R8, R13, R15, !PT ;  /* 0x0000000d08087276 */ /* 0x001fc8000780000f */
[----:B---3--:R-:W-:-:S04]  /*0810*/  FMNMX3 R8, R8, R17, R19, !PT ;  /* 0x0000001108087276 */ /* 0x008fc80007800013 */
[----:B----4-:R-:W-:-:S07]  /*0820*/  FMNMX3 R5, R8, R21, R10, !PT ;  /* 0x0000001508057276 */ /* 0x010fce000780000a */
.L_x_4:
        /* <DEDUP_REMOVED lines=9> */
[----:B-1----:R-:W-:Y:S04]  /*08c0*/  LDS R6, [R9] ;  /* 0x0000000009067984 */ /* 0x002fe80000000800 */
[C---:B------:R-:W-:Y:S02]  /*08d0*/  IMAD R13, R4.reuse, 0x4, R11 ;  /* 0x00000004040d7824 */ /* 0x040fe400078e020b */
[----:B------:R-:W2:Y:S03]  /*08e0*/  LDS R11, [R11] ;  /* 0x000000000b0b7984 */ /* 0x000ea60000000800 */
[----:B------:R-:W-:Y:S01]  /*08f0*/  LEA R10, R4, R13, 0x2 ;  /* 0x0000000d040a7211 */ /* 0x000fe200078e10ff */
[----:B------:R-:W-:Y:S05]  /*0900*/  LDS R8, [R13] ;  /* 0x000000000d087984 */ /* 0x000fea0000000800 */
[----:B------:R-:W0:Y:S01]  /*0910*/  LDS R10, [R10] ;  /* 0x000000000a0a7984 */ /* 0x000e220000000800 */
[----:B--2---:R-:W-:-:S04]  /*0920*/  FMNMX3 R5, R5, R6, R11, !PT ;  /* 0x0000000605057276 */ /* 0x004fc8000780000b */
[----:B0-----:R-:W-:-:S07]  /*0930*/  FMNMX3 R5, R5, R8, R10, !PT ;  /* 0x0000000805057276 */ /* 0x001fce000780000a */
.L_x_5:
[----:B------:R-:W-:Y:S05]  /*0940*/  BRA.U !UP1, `(.L_x_1) ;  /* 0x0000000109307547 */ /* 0x000fea000b800000 */
[----:B------:R-:W-:Y:S01]  /*0950*/  IADD3 R2, PT, PT, R2, -UR11, R7 ;  /* 0x8000000b02027c10 */ /* 0x000fe2000fffe007 */
[----:B------:R-:W-:Y:S01]  /*0960*/  UIADD3 UR4, UPT, UPT, -UR4, URZ, URZ ;  /* 0x000000ff04047290 */ /* 0x000fe2000fffe1ff */
[----:B-1----:R-:W-:-:S03]  /*0970*/  SHF.L.U32 R6, R3, 0x2, RZ ;  /* 0x0000000203067819 */ /* 0x002fc600000006ff */
[----:B------:R-:W-:-:S04]  /*0980*/  IMAD.SHL.U32 R3, R2, 0x4, RZ ;  /* 0x0000000402037824 */ /* 0x000fc800078e00ff */
[----:B------:R-:W-:-:S05]  /*0990*/  IMAD R3, R3, R4, R6 ;  /* 0x0000000403037224 */ /* 0x000fca00078e0206 */
[----:B------:R-:W-:-:S07]  /*09a0*/  IADD3 R3, PT, PT, R3, UR5, RZ ;  /* 0x0000000503037c10 */ /* 0x000fce000fffe0ff */
.L_x_6:
[----:B------:R0:W2:Y:S01]  /*09b0*/  LDS R2, [R3] ;  /* 0x0000000003027984 */ /* 0x0000a20000000800 */
[----:B------:R-:W-:-:S04]  /*09c0*/  UIADD3 UR4, UPT, UPT, UR4, 0x1, URZ ;  /* 0x0000000104047890 */ /* 0x000fc8000fffe0ff */
[----:B------:R-:W-:Y:S01]  /*09d0*/  UISETP.NE.AND UP0, UPT, UR4, URZ, UPT ;  /* 0x000000ff0400728c */ /* 0x000fe2000bf05270 */
[----:B0-----:R-:W-:Y:S01]  /*09e0*/  IMAD R3, R4, 0x4, R3 ;  /* 0x0000000404037824 */ /* 0x001fe200078e0203 */
[----:B--2---:R-:W-:-:S07]  /*09f0*/  FMNMX R5, R2, R5, !PT ;  /* 0x0000000502057209 */ /* 0x004fce0007800000 */
[----:B------:R-:W-:Y:S05]  /*0a00*/  BRA.U UP0, `(.L_x_6) ;  /* 0xfffffffd00e87547 */ /* 0x000fea000b83ffff */
.L_x_1:
[----:B------:R-:W3:Y:S01]  /*0a10*/  LDC.64 R2, c[0x0][0x388] ;  /* 0x0000e200ff027b82 */ /* 0x000ee20000000a00 */
[----:B0-----:R-:W-:-:S05]  /*0a20*/  SHF.L.U32 R7, R0, 0x2, RZ ;  /* 0x0000000200077819 */ /* 0x001fca00000006ff */
[----:B---3--:R-:W-:-:S05]  /*0a30*/  IMAD.WIDE R2, R7, 0x4, R2 ;  /* 0x0000000407027825 */ /* 0x008fca00078e0202 */
[----:B--2---:R-:W-:Y:S01]  /*0a40*/  STG.E desc[UR8][R2.64], R5 ;  /* 0x0000000502007986 */ /* 0x004fe2000c101908 */
[----:B------:R-:W-:Y:S05]  /*0a50*/  EXIT ;  /* 0x000000000000794d */ /* 0x000fea0003800000 */
.L_x_7:
        /* <DEDUP_REMOVED lines=10> */
.L_x_46:


//--------------------- .text._Z17DilateSharedStep1PfS_iiiii --------------------------
	.section	.text._Z17DilateSharedStep1PfS_iiiii,"ax",@progbits
	.align	128
        .global         _Z17DilateSharedStep1PfS_iiiii
        .type           _Z17DilateSharedStep1PfS_iiiii,@function
        .size           _Z17DilateSharedStep1PfS_iiiii,(.L_x_47 - _Z17DilateSharedStep1PfS_iiiii)
        .other          _Z17DilateSharedStep1PfS_iiiii,@"STO_CUDA_ENTRY STV_DEFAULT"
_Z17DilateSharedStep1PfS_iiiii:
.text._Z17DilateSharedStep1PfS_iiiii:
[----:B------:R-:W-:Y:S01]  /*0000*/  LDC R1, c[0x0][0x37c] ;  /* 0x0000df00ff017b82 */ /* 0x000fe20000000800 */
[----:B------:R-:W0:Y:S07]  /*0010*/  S2R R3, SR_TID.Y ;  /* 0x0000000000037919 */ /* 0x000e2e0000002200 */
[----:B------:R-:W1:Y:S01]  /*0020*/  S2UR UR4, SR_CTAID.X ;  /* 0x00000000000479c3 */ /* 0x000e620000002500 */
[----:B------:R-:W1:Y:S01]  /*0030*/  LDCU UR10, c[0x0][0x39c] ;  /* 0x00007380ff0a77ac */ /* 0x000e620008000800 */
[----:B------:R-:W2:Y:S01]  /*0040*/  S2R R6, SR_TID.X ;  /* 0x0000000000067919 */ /* 0x000ea20000002100 */
[----:B------:R-:W3:Y:S05]  /*0050*/  LDCU UR7, c[0x0][0x360] ;  /* 0x00006c00ff0777ac */ /* 0x000eea0008000800 */
[----:B------:R-:W0:Y:S01]  /*0060*/  S2UR UR5, SR_CTAID.Y ;  /* 0x00000000000579c3 */ /* 0x000e220000002600 */
[----:B------:R-:W4:Y:S01]  /*0070*/  LDCU UR8, c[0x0][0x398] ;  /* 0x00007300ff0877ac */ /* 0x000f220008000800 */
[----:B------:R-:W5:Y:S06]  /*0080*/  LDCU UR11, c[0x0][0x394] ;  /* 0x00007280ff0b77ac */ /* 0x000f6c0008000800 */
[----:B------:R-:W0:Y:S08]  /*0090*/  LDC R0, c[0x0][0x3a0] ;  /* 0x0000e800ff007b82 */ /* 0x000e300000000800 */
[----:B------:R-:W2:Y:S01]  /*00a0*/  LDC R9, c[0x0][0x390] ;  /* 0x0000e400ff097b82 */ /* 0x000ea20000000800 */
[----:B-1----:R-:W-:-:S07]  /*00b0*/  UIMAD UR4, UR4, UR10, URZ ;  /* 0x0000000a040472a4 */ /* 0x002fce000f8e02ff */
[----:B------:R-:W1:Y:S01]  /*00c0*/  S2UR UR6, SR_CgaCtaId ;  /* 0x00000000000679c3 */ /* 0x000e620000008800 */
[----:B0-----:R-:W-:Y:S01]  /*00d0*/  IMAD R5, R0, UR5, R3 ;  /* 0x0000000500057c24 */ /* 0x001fe2000f8e0203 */
[----:B------:R-:W-:-:S04]  /*00e0*/  UMOV UR5, 0x400 ;  /* 0x0000040000057882 */ /* 0x000fc80000000000 */
[----:B----4-:R-:W-:Y:S02]  /*00f0*/  ISETP.GE.AND P0, PT, R5, UR8, PT ;  /* 0x0000000805007c0c */ /* 0x010fe4000bf06270 */
[--C-:B--2---:R-:W-:Y:S01]  /*0100*/  IADD3 R4, PT, PT, -R9, UR4, R6.reuse ;  /* 0x0000000409047c10 */ /* 0x104fe2000fffe106 */
[----:B---3--:R-:W-:-:S03]  /*0110*/  IMAD R6, R3, UR7, R6 ;  /* 0x0000000703067c24 */ /* 0x008fc6000f8e0206 */
[----:B-----5:R-:W-:Y:S01]  /*0120*/  ISETP.GE.OR P0, PT, R4, UR11, P0 ;  /* 0x0000000b04007c0c */ /* 0x020fe20008706670 */
[----:B-1----:R-:W-:-:S03]  /*0130*/  ULEA UR5, UR6, UR5, 0x18 ;  /* 0x0000000506057291 */ /* 0x002fc6000f8ec0ff */
[----:B------:R-:W-:-:S03]  /*0140*/  ISETP.LT.OR P0, PT, R4, RZ, P0 ;  /* 0x000000ff0400720c */ /* 0x000fc60000701670 */
[----:B------:R-:W-:-:S05]  /*0150*/  LEA R7, R6, UR5, 0x2 ;  /* 0x0000000506077c11 */ /* 0x000fca000f8e10ff */
[----:B------:R0:W-:Y:S01]  /*0160*/  STS [R7], RZ ;  /* 0x000000ff07007388 */ /* 0x0001e20000000800 */
[----:B------:R-:W-:Y:S06]  /*0170*/  BAR.SYNC.DEFER_BLOCKING 0x0 ;  /* 0x0000000000007b1d */ /* 0x000fec0000010000 */
[----:B------:R-:W-:Y:S05]  /*0180*/  @P0 EXIT ;  /* 0x000000000000094d */ /* 0x000fea0003800000 */
[----:B------:R-:W1:Y:S01]  /*0190*/  LDC.64 R2, c[0x0][0x380] ;  /* 0x0000e000ff027b82 */ /* 0x000e620000000a00 */
[----:B------:R-:W2:Y:S01]  /*01a0*/  LDCU.64 UR8, c[0x0][0x358] ;  /* 0x00006b00ff0877ac */ /* 0x000ea20008000a00 */
[----:B------:R-:W-:-:S04]  /*01b0*/  IMAD R0, R5, UR11, R4 ;  /* 0x0000000b05007c24 */ /* 0x000fc8000f8e0204 */
[----:B------:R-:W-:-:S04]  /*01c0*/  IMAD.SHL.U32 R5, R0, 0x4, RZ ;  /* 0x0000000400057824 */ /* 0x000fc800078e00ff */
[----:B-1----:R-:W-:-:S06]  /*01d0*/  IMAD.WIDE R2, R5, 0x4, R2 ;  /* 0x0000000405027825 */ /* 0x002fcc00078e0202 */
[----:B--2---:R-:W2:Y:S01]  /*01e0*/  LDG.E R2, desc[UR8][R2.64] ;  /* 0x0000000802027981 */ /* 0x004ea2000c1e1900 */
[----:B------:R-:W-:-:S06]  /*01f0*/  UIADD3 UR6, UPT, UPT, UR4, UR10, URZ ;  /* 0x0000000a04067290 */ /* 0x000fcc000fffe0ff */
[----:B------:R-:W-:-:S04]  /*0200*/  ISETP.GE.AND P0, PT, R4, UR6, PT ;  /* 0x0000000604007c0c */ /* 0x000fc8000bf06270 */
[----:B------:R-:W-:Y:S01]  /*0210*/  ISETP.LT.OR P0, PT, R4, UR4, P0 ;  /* 0x0000000404007c0c */ /* 0x000fe20008701670 */
[----:B--2---:R1:W-:Y:S01]  /*0220*/  STS [R7], R2 ;  /* 0x0000000207007388 */ /* 0x0043e20000000800 */
[----:B------:R-:W-:Y:S11]  /*0230*/  BAR.SYNC.DEFER_BLOCKING 0x0 ;  /* 0x0000000000007b1d */ /* 0x000ff60000010000 */
[----:B------:R-:W-:Y:S05]  /*0240*/  @P0 EXIT ;  /* 0x000000000000094d */ /* 0x000fea0003800000 */
[----:B------:R-:W-:Y:S01]  /*0250*/  IMAD.IADD R4, R6, 0x1, -R9 ;  /* 0x0000000106047824 */ /* 0x000fe200078e0a09 */
[----:B------:R-:W-:-:S03]  /*0260*/  ISETP.GE.AND P0, PT, R9, 0x1, PT ;  /* 0x000000010900780c */ /* 0x000fc60003f06270 */
[----:B------:R-:W-:-:S04]  /*0270*/  IMAD.SHL.U32 R4, R4, 0x4, RZ ;  /* 0x0000000404047824 */ /* 0x000fc800078e00ff */
[----:B-1----:R-:W-:Y:S01]  /*0280*/  VIADD R2, R4, UR5 ;  /* 0x0000000504027c36 */ /* 0x002fe20008000000 */
[----:B------:R1:W2:Y:S05]  /*0290*/  LDS R3, [R4+UR5] ;  /* 0x0000000504037984 */ /* 0x0002aa0008000800 */
[----:B------:R-:W-:Y:S05]  /*02a0*/  @!P0 BRA `(.L_x_8) ;  /* 0x00000004004c8947 */ /* 0x000fea0003800000 */
[----:B------:R-:W-:Y:S02]  /*02b0*/  IMAD.SHL.U32 R5, R9, 0x2, RZ ;  /* 0x0000000209057824 */ /* 0x000fe400078e00ff */
[----:B0-----:R-:W-:-:S03]  /*02c0*/  IMAD.MOV.U32 R7, RZ, RZ, 0x1 ;  /* 0x00000001ff077424 */ /* 0x001fc600078e00ff */
[C---:B------:R-:W-:Y:S02]  /*02d0*/  ISETP.GE.AND P0, PT, R5.reuse, 0x10, PT ;  /* 0x000000100500780c */ /* 0x040fe40003f06270 */
[----:B------:R-:W-:-:S04]  /*02e0*/  VIMNMX R5, PT, PT, R5, 0x1, !PT ;  /* 0x0000000105057848 */ /* 0x000fc80007fe0100 */
[----:B------:R-:W-:-:S07]  /*02f0*/  LOP3.LUT R23, R5, 0xf, RZ, 0xc0, !PT ;  /* 0x0000000f05177812 */ /* 0x000fce00078ec0ff */
[----:B------:R-:W-:Y:S05]  /*0300*/  @!P0 BRA `(.L_x_9) ;  /* 0x0000000000888947 */ /* 0x000fea0003800000 */
[----:B------:R-:W-:Y:S01]  /*0310*/  LOP3.LUT R8, R5, 0x7ffffff0, RZ, 0xc0, !PT ;  /* 0x7ffffff005087812 */ /* 0x000fe200078ec0ff */
[----:B------:R-:W-:Y:S02]  /*0320*/  VIADD R6, R2, 0x20 ;  /* 0x0000002002067836 */ /* 0x000fe40000000000 */
[----:B------:R-:W-:Y:S02]  /*0330*/  IMAD.MOV.U32 R7, RZ, RZ, RZ ;  /* 0x000000ffff077224 */ /* 0x000fe400078e00ff */
[----:B------:R-:W-:-:S07]  /*0340*/  IMAD.MOV R8, RZ, RZ, -R8 ;  /* 0x000000ffff087224 */ /* 0x000fce00078e0a08 */
.L_x_10:
[----:B------:R-:W-:Y:S01]  /*0350*/  LDS R16, [R6+-0x1c] ;  /* 0xffffe40006107984 */ /* 0x000fe20000000800 */
[----:B------:R-:W-:Y:S02]  /*0360*/  VIADD R8, R8, 0x10 ;  /* 0x0000001008087836 */ /* 0x000fe40000000000 */
[----:B------:R-:W-:Y:S01]  /*0370*/  VIADD R7, R7, 0x10 ;  /* 0x0000001007077836 */ /* 0x000fe20000000000 */
[----:B------:R-:W2:Y:S02]  /*0380*/  LDS R15, [R6+-0x18] ;  /* 0xffffe800060f7984 */ /* 0x000ea40000000800 */
[----:B------:R-:W-:Y:S02]  /*0390*/  ISETP.NE.AND P0, PT, R8, RZ, PT ;  /* 0x000000ff0800720c */ /* 0x000fe40003f05270 */
[----:B------:R-:W-:Y:S04]  /*03a0*/  LDS R18, [R6+-0x14] ;  /* 0xffffec0006127984 */ /* 0x000fe80000000800 */
[----:B------:R-:W0:Y:S04]  /*03b0*/  LDS R17, [R6+-0x10] ;  /* 0xfffff00006117984 */ /* 0x000e280000000800 */
[----:B------:R-:W-:Y:S04]  /*03c0*/  LDS R20, [R6+-0xc] ;  /* 0xfffff40006147984 */ /* 0x000fe80000000800 */
[----:B------:R-:W3:Y:S04]  /*03d0*/  LDS R19, [R6+-0x8] ;  /* 0xfffff80006137984 */ /* 0x000ee80000000800 */
[----:B------:R-:W-:Y:S04]  /*03e0*/  LDS R22, [R6+-0x4] ;  /* 0xfffffc0006167984 */ /* 0x000fe80000000800 */
[----:B------:R-:W4:Y:S04]  /*03f0*/  LDS R21, [R6] ;  /* 0x0000000006157984 */ /* 0x000f280000000800 */
[----:B------:R-:W-:Y:S04]  /*0400*/  LDS R24, [R6+0x4] ;  /* 0x0000040006187984 */ /* 0x000fe80000000800 */
[----:B------:R-:W5:Y:S04]  /*0410*/  LDS R25, [R6+0x8] ;  /* 0x0000080006197984 */ /* 0x000f680000000800 */
[----:B------:R-:W-:Y:S04]  /*0420*/  LDS R14, [R6+0xc] ;  /* 0x00000c00060e7984 */ /* 0x000fe80000000800 */
[----:B------:R-:W1:Y:S01]  /*0430*/  LDS R9, [R6+0x10] ;  /* 0x0000100006097984 */ /* 0x000e620000000800 */
[----:B--2---:R-:W-:-:S03]  /*0440*/  FMNMX3 R15, R3, R16, R15, !PT ;  /* 0x00000010030f7276 */ /* 0x004fc6000780000f */
[----:B------:R-:W-:Y:S04]  /*0450*/  LDS R13, [R6+0x14] ;  /* 0x00001400060d7984 */ /* 0x000fe80000000800 */
[----:B------:R-:W2:Y:S01]  /*0460*/  LDS R12, [R6+0x18] ;  /* 0x00001800060c7984 */ /* 0x000ea20000000800 */
[----:B0-----:R-:W-:-:S03]  /*0470*/  FMNMX3 R15, R15, R18, R17, !PT ;  /* 0x000000120f0f7276 */ /* 0x001fc60007800011 */
[----:B------:R-:W-:Y:S04]  /*0480*/  LDS R11, [R6+0x1c] ;  /* 0x00001c00060b7984 */ /* 0x000fe80000000800 */
[----:B------:R0:W2:Y:S01]  /*0490*/  LDS R10, [R6+0x20] ;  /* 0x00002000060a7984 */ /* 0x0000a20000000800 */
[----:B---3--:R-:W-:-:S04]  /*04a0*/  FMNMX3 R15, R15, R20, R19, !PT ;  /* 0x000000140f0f7276 */ /* 0x008fc80007800013 */
[----:B----4-:R-:W-:Y:S01]  /*04b0*/  FMNMX3 R15, R15, R22, R21, !PT ;  /* 0x000000160f0f7276 */ /* 0x010fe20007800015 */
[----:B0-----:R-:W-:-:S03]  /*04c0*/  VIADD R6, R6, 0x40 ;  /* 0x0000004006067836 */ /* 0x001fc60000000000 */
[----:B-----5:R-:W-:-:S04]  /*04d0*/  FMNMX3 R15, R15, R24, R25, !PT ;  /* 0x000000180f0f7276 */ /* 0x020fc80007800019 */
[----:B-1----:R-:W-:-:S04]  /*04e0*/  FMNMX3 R9, R15, R14, R9, !PT ;  /* 0x0000000e0f097276 */ /* 0x002fc80007800009 */
[----:B--2---:R-:W-:-:S04]  /*04f0*/  FMNMX3 R9, R9, R13, R12, !PT ;  /* 0x0000000d09097276 */ /* 0x004fc8000780000c */
[----:B------:R-:W-:Y:S01]  /*0500*/  FMNMX3 R3, R9, R11, R10, !PT ;  /* 0x0000000b09037276 */ /* 0x000fe2000780000a */
[----:B------:R-:W-:Y:S06]  /*0510*/  @P0 BRA `(.L_x_10) ;  /* 0xfffffffc008c0947 */ /* 0x000fec000383ffff */
[----:B------:R-:W-:-:S07]  /*0520*/  VIADD R7, R7, 0x1 ;  /* 0x0000000107077836 */ /* 0x000fce0000000000 */
.L_x_9:
[----:B------:R-:W-:-:S13]  /*0530*/  ISETP.NE.AND P0, PT, R23, RZ, PT ;  /* 0x000000ff1700720c */ /* 0x000fda0003f05270 */
[----:B------:R-:W-:Y:S05]  /*0540*/  @!P0 BRA `(.L_x_8) ;  /* 0x0000000000a48947 */ /* 0x000fea0003800000 */
[----:B------:R-:W-:Y:S02]  /*0550*/  ISETP.GE.U32.AND P0, PT, R23, 0x8, PT ;  /* 0x000000081700780c */ /* 0x000fe40003f06070 */
[----:B------:R-:W-:-:S04]  /*0560*/  LOP3.LUT R16, R5, 0x7, RZ, 0xc0, !PT ;  /* 0x0000000705107812 */ /* 0x000fc800078ec0ff */
[----:B------:R-:W-:-:S07]  /*0570*/  ISETP.NE.AND P1, PT, R16, RZ, PT ;  /* 0x000000ff1000720c */ /* 0x000fce0003f25270 */
[----:B------:R-:W-:Y:S06]  /*0580*/  @!P0 BRA `(.L_x_11) ;  /* 0x0000000000388947 */ /* 0x000fec0003800000 */
[C---:B------:R-:W-:Y:S02]  /*0590*/  IMAD R6, R7.reuse, 0x4, R2 ;  /* 0x0000000407067824 */ /* 0x040fe400078e0202 */
[----:B------:R-:W-:-:S03]  /*05a0*/  VIADD R7, R7, 0x8 ;  /* 0x0000000807077836 */ /* 0x000fc60000000000 */
[----:B------:R-:W-:Y:S04]  /*05b0*/  LDS R8, [R6] ;  /* 0x0000000006087984 */ /* 0x000fe80000000800 */
[----:B------:R-:W2:Y:S04]  /*05c0*/  LDS R9, [R6+0x4] ;  /* 0x0000040006097984 */ /* 0x000ea80000000800 */
[----:B------:R-:W-:Y:S04]  /*05d0*/  LDS R11, [R6+0x8] ;  /* 0x00000800060b7984 */ /* 0x000fe80000000800 */
[----:B------:R-:W0:Y:S04]  /*05e0*/  LDS R10, [R6+0xc] ;  /* 0x00000c00060a7984 */ /* 0x000e280000000800 */
[----:B------:R-:W-:Y:S04]  /*05f0*/  LDS R13, [R6+0x10] ;  /* 0x00001000060d7984 */ /* 0x000fe80000000800 */
[----:B------:R-:W3:Y:S04]  /*0600*/  LDS R12, [R6+0x14] ;  /* 0x00001400060c7984 */ /* 0x000ee80000000800 */
[----:B------:R-:W-:Y:S04]  /*0610*/  LDS R15, [R6+0x18] ;  /* 0x00001800060f7984 */ /* 0x000fe80000000800 */
[----:B------:R-:W4:Y:S01]  /*0620*/  LDS R14, [R6+0x1c] ;  /* 0x00001c00060e7984 */ /* 0x000f220000000800 */
[----:B--2---:R-:W-:-:S04]  /*0630*/  FMNMX3 R8, R3, R8, R9, !PT ;  /* 0x0000000803087276 */ /* 0x004fc80007800009 */
[----:B0-----:R-:W-:-:S04]  /*0640*/  FMNMX3 R8, R8, R11, R10, !PT ;  /* 0x0000000b08087276 */ /* 0x001fc8000780000a */
[----:B---3--:R-:W-:-:S04]  /*0650*/  FMNMX3 R8, R8, R13, R12, !PT ;  /* 0x0000000d08087276 */ /* 0x008fc8000780000c */
[----:B----4-:R-:W-:-:S07]  /*0660*/  FMNMX3 R3, R8, R15, R14, !PT ;  /* 0x0000000f08037276 */ /* 0x010fce000780000e */
.L_x_11:
        /* <DEDUP_REMOVED lines=10> */
[----:B------:R-:W0:Y:S01]  /*0710*/  LDS R9, [R2+0xc] ;  /* 0x00000c0002097984 */ /* 0x000e220000000800 */
[----:B--2---:R-:W-:-:S04]  /*0720*/  FMNMX3 R3, R3, R6, R8, !PT ;  /* 0x0000000603037276 */ /* 0x004fc80007800008 */
[----:B0-----:R-:W-:-:S07]  /*0730*/  FMNMX3 R3, R3, R10, R9, !PT ;  /* 0x0000000a03037276 */ /* 0x001fce0007800009 */
.L_x_12:
[----:B------:R-:W-:Y:S05]  /*0740*/  @!P1 BRA `(.L_x_8) ;  /* 0x0000000000249947 */ /* 0x000fea0003800000 */
[----:B-1----:R-:W-:Y:S02]  /*0750*/  IMAD R4, R7, 0x4, R4 ;  /* 0x0000000407047824 */ /* 0x002fe400078e0204 */
[----:B------:R-:W-:Y:S02]  /*0760*/  IMAD.MOV R5, RZ, RZ, -R5 ;  /* 0x000000ffff057224 */ /* 0x000fe400078e0a05 */
[----:B------:R-:W-:-:S07]  /*0770*/  VIADD R4, R4, UR5 ;  /* 0x0000000504047c36 */ /* 0x000fce0008000000 */
.L_x_13:
[----:B------:R0:W2:Y:S01]  /*0780*/  LDS R2, [R4] ;  /* 0x0000000004027984 */ /* 0x0000a20000000800 */
[----:B------:R-:W-:-:S05]  /*0790*/  VIADD R5, R5, 0x1 ;  /* 0x0000000105057836 */ /* 0x000fca0000000000 */
[----:B------:R-:W-:Y:S01]  /*07a0*/  ISETP.NE.AND P0, PT, R5, RZ, PT ;  /* 0x000000ff0500720c */ /* 0x000fe20003f05270 */
[----:B0-----:R-:W-:Y:S01]  /*07b0*/  VIADD R4, R4, 0x4 ;  /* 0x0000000404047836 */ /* 0x001fe20000000000 */
[----:B--2---:R-:W-:-:S11]  /*07c0*/  FMNMX R3, R2, R3, !PT ;  /* 0x0000000302037209 */ /* 0x004fd60007800000 */
[----:B------:R-:W-:Y:S05]  /*07d0*/  @P0 BRA `(.L_x_13) ;  /* 0xfffffffc00e80947 */ /* 0x000fea000383ffff */
.L_x_8:
[----:B-1----:R-:W1:Y:S02]  /*07e0*/  LDC.64 R4, c[0x0][0x388] ;  /* 0x0000e200ff047b82 */ /* 0x002e640000000a00 */
[----:B-1----:R-:W-:-:S05]  /*07f0*/  IMAD.WIDE R4, R0, 0x4, R4 ;  /* 0x0000000400047825 */ /* 0x002fca00078e0204 */
[----:B--2---:R-:W-:Y:S01]  /*0800*/  STG.E desc[UR8][R4.64], R3 ;  /* 0x0000000304007986 */ /* 0x004fe2000c101908 */
[----:B------:R-:W-:Y:S05]  /*0810*/  EXIT ;  /* 0x000000000000794d */ /* 0x000fea0003800000 */
.L_x_14:
        /* <DEDUP_REMOVED lines=14> */
.L_x_47:


//--------------------- .text._Z18ErosionSharedStep2PfS_iiiii --------------------------
	.section	.text._Z18ErosionSharedStep2PfS_iiiii,"ax",@progbits
	.align	128
        .global         _Z18ErosionSharedStep2PfS_iiiii
        .type           _Z18ErosionSharedStep2PfS_iiiii,@function
        .size           _Z18ErosionSharedStep2PfS_iiiii,(.L_x_48 - _Z18ErosionSharedStep2PfS_iiiii)
        .other          _Z18ErosionSharedStep2PfS_iiiii,@"STO_CUDA_ENTRY STV_DEFAULT"
_Z18ErosionSharedStep2PfS_iiiii:
.text._Z18ErosionSharedStep2PfS_iiiii:
[----:B------:R-:W-:Y:S01]  /*0000*/  LDC R1, c[0x0][0x37c] ;  /* 0x0000df00ff017b82 */ /* 0x000fe20000000800 */
[----:B------:R-:W0:Y:S07]  /*0010*/  S2R R2, SR_TID.Y ;  /* 0x0000000000027919 */ /* 0x000e2e0000002200 */
[----:B------:R-:W1:Y:S01]  /*0020*/  S2UR UR6, SR_CgaCtaId ;  /* 0x00000000000679c3 */ /* 0x000e620000008800 */
[----:B------:R-:W2:Y:S01]  /*0030*/  LDCU UR10, c[0x0][0x3a0] ;  /* 0x00007400ff0a77ac */ /* 0x000ea20008000800 */
[----:B------:R-:W-:Y:S01]  /*0040*/  HFMA2 R7, -RZ, RZ, 1.875, 0 ;  /* 0x3f800000ff077431 */ /* 0x000fe200000001ff */
[----:B------:R-:W3:Y:S01]  /*0050*/  S2R R3, SR_TID.X ;  /* 0x0000000000037919 */ /* 0x000ee20000002100 */
[----:B------:R-:W0:Y:S04]  /*0060*/  LDCU UR11, c[0x0][0x390] ;  /* 0x00007200ff0b77ac */ /* 0x000e280008000800 */
        /* <DEDUP_REMOVED lines=13> */
[----:B------:R0:W-:Y:S01]  /*0140*/  STS [R8], R7 ;  /* 0x0000000708007388 */ /* 0x0001e20000000800 */
        /* <DEDUP_REMOVED lines=23> */
[----:B0-----:R-:W-:-:S03]  /*02c0*/  IMAD.MOV.U32 R7, RZ, RZ, 0x1 ;  /* 0x00000001ff077424 */ /* 0x001fc600078e00ff */
        /* <DEDUP_REMOVED lines=8> */
[----:B------:R-:W-:-:S03]  /*0350*/  ULOP3.LUT UR6, UR4, 0x7ffffff0, URZ, 0xc0, !UPT ;  /* 0x7ffffff004067892 */ /* 0x000fc6000f8ec0ff */
[----:B------:R-:W-:Y:S01]  /*0360*/  IADD3 R7, PT, PT, R7, 0x4, RZ ;  /* 0x0000000407077810 */ /* 0x000fe20007ffe0ff */
[----:B------:R-:W-:-:S04]  /*0370*/  UIADD3 UR6, UPT, UPT, -UR6, URZ, URZ ;  /* 0x000000ff06067290 */ /* 0x000fc8000fffe1ff */
[----:B------:R-:W-:Y:S02]  /*0380*/  IMAD R8, R7, R4, R8 ;  /* 0x0000000407087224 */ /* 0x000fe400078e0208 */
[----:B------:R-:W-:Y:S02]  /*0390*/  IMAD.MOV.U32 R7, RZ, RZ, RZ ;  /* 0x000000ffff077224 */ /* 0x000fe400078e00ff */
[----:B------:R-:W-:-:S07]  /*03a0*/  VIADD R9, R8, UR5 ;  /* 0x0000000508097c36 */ /* 0x000fce0008000000 */
.L_x_17:
[C---:B------:R-:W-:Y:S01]  /*03b0*/  LEA R19, R4.reuse, R9, 0x2 ;  /* 0x0000000904137211 */ /* 0x040fe200078e10ff */
[----:B------:R0:W-:Y:S01]  /*03c0*/  LDS R8, [R9] ;  /* 0x0000000009087984 */ /* 0x0001e20000000800 */
[----:B------:R-:W-:Y:S01]  /*03d0*/  UIADD3 UR6, UPT, UPT, UR6, 0x10, URZ ;  /* 0x0000001006067890 */ /* 0x000fe2000fffe0ff */
[----:B------:R-:W-:Y:S02]  /*03e0*/  IADD3 R7, PT, PT, R7, 0x10, RZ ;  /* 0x0000001007077810 */ /* 0x000fe40007ffe0ff */
[C---:B------:R-:W-:Y:S01]  /*03f0*/  IMAD R11, R4.reuse, 0x4, R19 ;  /* 0x00000004040b7824 */ /* 0x040fe200078e0213 */
[----:B------:R-:W2:Y:S01]  /*0400*/  LDS R10, [R19] ;  /* 0x00000000130a7984 */ /* 0x000ea20000000800 */
[----:B------:R-:W-:Y:S02]  /*0410*/  UISETP.NE.AND UP0, UPT, UR6, URZ, UPT ;  /* 0x000000ff0600728c */ /* 0x000fe4000bf05270 */
[C---:B------:R-:W-:Y:S02]  /*0420*/  IMAD R21, R4.reuse, 0x4, R11 ;  /* 0x0000000404157824 */ /* 0x040fe400078e020b */
[----:B------:R-:W-:Y:S01]  /*0430*/  LDS R11, [R11] ;  /* 0x000000000b0b7984 */ /* 0x000fe20000000800 */
[----:B0-----:R-:W-:-:S02]  /*0440*/  IMAD R9, R4, 0x40, R9 ;  /* 0x0000004004097824 */ /* 0x001fc400078e0209 */
[C---:B------:R-:W-:Y:S01]  /*0450*/  LEA R13, R4.reuse, R21, 0x2 ;  /* 0x00000015040d7211 */ /* 0x040fe200078e10ff */
[----:B------:R-:W0:Y:S04]  /*0460*/  LDS R12, [R21] ;  /* 0x00000000150c7984 */ /* 0x000e280000000800 */
[C---:B------:R-:W-:Y:S02]  /*0470*/  IMAD R23, R4.reuse, 0x4, R13 ;  /* 0x0000000404177824 */ /* 0x040fe400078e020d */
[----:B------:R-:W-:Y:S02]  /*0480*/  LDS R13, [R13] ;  /* 0x000000000d0d7984 */ /* 0x000fe40000000800 */
[C---:B------:R-:W-:Y:S02]  /*0490*/  IMAD R15, R4.reuse, 0x4, R23 ;  /* 0x00000004040f7824 */ /* 0x040fe400078e0217 */
[----:B------:R-:W3:Y:S03]  /*04a0*/  LDS R14, [R23] ;  /* 0x00000000170e7984 */ /* 0x000ee60000000800 */
[----:B------:R-:W-:-:S02]  /*04b0*/  LEA R27, R4, R15, 0x2 ;  /* 0x0000000f041b7211 */ /* 0x000fc400078e10ff */
[----:B------:R-:W-:Y:S03]  /*04c0*/  LDS R15, [R15] ;  /* 0x000000000f0f7984 */ /* 0x000fe60000000800 */
[C---:B------:R-:W-:Y:S01]  /*04d0*/  IMAD R17, R4.reuse, 0x4, R27 ;  /* 0x0000000404117824 */ /* 0x040fe200078e021b */
[----:B------:R-:W4:Y:S03]  /*04e0*/  LDS R16, [R27] ;  /* 0x000000001b107984 */ /* 0x000f260000000800 */
[C---:B------:R-:W-:Y:S02]  /*04f0*/  IMAD R25, R4.reuse, 0x4, R17 ;  /* 0x0000000404197824 */ /* 0x040fe400078e0211 */
[----:B------:R-:W-:Y:S03]  /*0500*/  LDS R17, [R17] ;  /* 0x0000000011117984 */ /* 0x000fe60000000800 */
[----:B------:R-:W-:Y:S01]  /*0510*/  LEA R29, R4, R25, 0x2 ;  /* 0x00000019041d7211 */ /* 0x000fe200078e10ff */
[----:B------:R-:W5:Y:S01]  /*0520*/  LDS R18, [R25] ;  /* 0x0000000019127984 */ /* 0x000f620000000800 */
[----:B--2---:R-:W-:-:S03]  /*0530*/  FMNMX3 R8, R5, R8, R10, PT ;  /* 0x0000000805087276 */ /* 0x004fc6000380000a */
[C---:B------:R-:W-:Y:S01]  /*0540*/  IMAD R24, R4.reuse, 0x4, R29 ;  /* 0x0000000404187824 */ /* 0x040fe200078e021d */
[----:B------:R-:W-:Y:S03]  /*0550*/  LDS R19, [R29] ;  /* 0x000000001d137984 */ /* 0x000fe60000000800 */
[----:B------:R-:W-:Y:S02]  /*0560*/  IMAD R22, R4, 0x4, R24 ;  /* 0x0000000404167824 */ /* 0x000fe400078e0218 */
[----:B------:R-:W2:Y:S01]  /*0570*/  LDS R24, [R24] ;  /* 0x0000000018187984 */ /* 0x000ea20000000800 */
[----:B0-----:R-:W-:Y:S02]  /*0580*/  FMNMX3 R8, R8, R11, R12, PT ;  /* 0x0000000b08087276 */ /* 0x001fe4000380000c */
[C---:B------:R-:W-:Y:S02]  /*0590*/  LEA R26, R4.reuse, R22, 0x2 ;  /* 0x00000016041a7211 */ /* 0x040fe400078e10ff */
[----:B------:R-:W-:Y:S03]  /*05a0*/  LDS R22, [R22] ;  /* 0x0000000016167984 */ /* 0x000fe60000000800 */
[----:B------:R-:W-:Y:S01]  /*05b0*/  IMAD R21, R4, 0x4, R26 ;  /* 0x0000000404157824 */ /* 0x000fe200078e021a */
[----:B------:R-:W0:Y:S01]  /*05c0*/  LDS R23, [R26] ;  /* 0x000000001a177984 */ /* 0x000e220000000800 */
[----:B---3--:R-:W-:-:S02]  /*05d0*/  FMNMX3 R8, R8, R13, R14, PT ;  /* 0x0000000d08087276 */ /* 0x008fc4000380000e */
[----:B------:R-:W-:Y:S02]  /*05e0*/  IMAD R20, R4, 0x4, R21 ;  /* 0x0000000404147824 */ /* 0x000fe400078e0215 */
[----:B------:R-:W-:Y:S04]  /*05f0*/  LDS R21, [R21] ;  /* 0x0000000015157984 */ /* 0x000fe80000000800 */
[----:B------:R-:W3:Y:S01]  /*0600*/  LDS R20, [R20] ;  /* 0x0000000014147984 */ /* 0x000ee20000000800 */
[----:B----4-:R-:W-:-:S04]  /*0610*/  FMNMX3 R8, R8, R15, R16, PT ;  /* 0x0000000f08087276 */ /* 0x010fc80003800010 */
[----:B-----5:R-:W-:-:S04]  /*0620*/  FMNMX3 R8, R8, R17, R18, PT ;  /* 0x0000001108087276 */ /* 0x020fc80003800012 */
[----:B--2---:R-:W-:-:S04]  /*0630*/  FMNMX3 R8, R8, R19, R24, PT ;  /* 0x0000001308087276 */ /* 0x004fc80003800018 */
[----:B0-----:R-:W-:-:S04]  /*0640*/  FMNMX3 R8, R8, R22, R23, PT ;  /* 0x0000001608087276 */ /* 0x001fc80003800017 */
[----:B---3--:R-:W-:Y:S01]  /*0650*/  FMNMX3 R5, R8, R21, R20, PT ;  /* 0x0000001508057276 */ /* 0x008fe20003800014 */
[----:B------:R-:W-:Y:S06]  /*0660*/  BRA.U UP0, `(.L_x_17) ;  /* 0xfffffffd00507547 */ /* 0x000fec000b83ffff */
[----:B------:R-:W-:-:S07]  /*0670*/  VIADD R7, R7, 0x1 ;  /* 0x0000000107077836 */ /* 0x000fce0000000000 */
.L_x_16:
[----:B------:R-:W-:-:S09]  /*0680*/  UISETP.NE.AND UP0, UPT, UR7, URZ, UPT ;  /* 0x000000ff0700728c */ /* 0x000fd2000bf05270 */
[----:B------:R-:W-:Y:S05]  /*0690*/  BRA.U !UP0, `(.L_x_15) ;  /* 0x0000000108e07547 */ /* 0x000fea000b800000 */
[----:B------:R-:W-:Y:S02]  /*06a0*/  UISETP.GE.U32.AND UP0, UPT, UR7, 0x8, UPT ;  /* 0x000000080700788c */ /* 0x000fe4000bf06070 */
[----:B------:R-:W-:-:S04]  /*06b0*/  ULOP3.LUT UR6, UR4, 0x7, URZ, 0xc0, !UPT ;  /* 0x0000000704067892 */ /* 0x000fc8000f8ec0ff */
[----:B------:R-:W-:-:S03]  /*06c0*/  UISETP.NE.AND UP1, UPT, UR6, URZ, UPT ;  /* 0x000000ff0600728c */ /* 0x000fc6000bf25270 */
[----:B------:R-:W-:Y:S08]  /*06d0*/  BRA.U !UP0, `(.L_x_18) ;  /* 0x0000000108587547 */ /* 0x000ff0000b800000 */
[C---:B------:R-:W-:Y:S01]  /*06e0*/  IMAD R9, R7.reuse, R4, RZ ;  /* 0x0000000407097224 */ /* 0x040fe200078e02ff */
[----:B------:R-:W-:-:S04]  /*06f0*/  IADD3 R7, PT, PT, R7, 0x8, RZ ;  /* 0x0000000807077810 */ /* 0x000fc80007ffe0ff */
[----:B------:R-:W-:-:S05]  /*0700*/  LEA R9, R9, R6, 0x2 ;  /* 0x0000000609097211 */ /* 0x000fca00078e10ff */
[C---:B------:R-:W-:Y:S01]  /*0710*/  IMAD R11, R4.reuse, 0x4, R9 ;  /* 0x00000004040b7824 */ /* 0x040fe200078e0209 */
[----:B------:R-:W-:Y:S03]  /*0720*/  LDS R8, [R9] ;  /* 0x0000000009087984 */ /* 0x000fe60000000800 */
[C---:B------:R-:W-:Y:S02]  /*0730*/  IMAD R13, R4.reuse, 0x4, R11 ;  /* 0x00000004040d7824 */ /* 0x040fe400078e020b */
[----:B------:R-:W2:Y:S03]  /*0740*/  LDS R11, [R11] ;  /* 0x000000000b0b7984 */ /* 0x000ea60000000800 */
[C---:B------:R-:W-:Y:S02]  /*0750*/  LEA R15, R4.reuse, R13, 0x2 ;  /* 0x0000000d040f7211 */ /* 0x040fe400078e10ff */
[----:B------:R-:W-:Y:S03]  /*0760*/  LDS R13, [R13] ;  /* 0x000000000d0d7984 */ /* 0x000fe60000000800 */
[----:B------:R-:W-:-:S02]  /*0770*/  IMAD R17, R4, 0x4, R15 ;  /* 0x0000000404117824 */ /* 0x000fc400078e020f */
[----:B------:R-:W0:Y:S02]  /*0780*/  LDS R15, [R15] ;  /* 0x000000000f0f7984 */ /* 0x000e240000000800 */
[C---:B------:R-:W-:Y:S02]  /*0790*/  IMAD R19, R4.reuse, 0x4, R17 ;  /* 0x0000000404137824 */ /* 0x040fe400078e0211 */
[----:B------:R-:W-:Y:S03]  /*07a0*/  LDS R17, [R17] ;  /* 0x0000000011117984 */ /* 0x000fe60000000800 */
[C---:B------:R-:W-:Y:S02]  /*07b0*/  LEA R21, R4.reuse, R19, 0x2 ;  /* 0x0000001304157211 */ /* 0x040fe400078e10ff */
[----:B------:R-:W3:Y:S03]  /*07c0*/  LDS R19, [R19] ;  /* 0x0000000013137984 */ /* 0x000ee60000000800 */
[----:B------:R-:W-:-:S02]  /*07d0*/  IMAD R10, R4, 0x4, R21 ;  /* 0x00000004040a7824 */ /* 0x000fc400078e0215 */
[----:B------:R-:W-:Y:S04]  /*07e0*/  LDS R21, [R21] ;  /* 0x0000000015157984 */ /* 0x000fe80000000800 */
[----:B------:R-:W4:Y:S01]  /*07f0*/  LDS R10, [R10] ;  /* 0x000000000a0a7984 */ /* 0x000f220000000800 */
[----:B--2---:R-:W-:-:S04]  /*0800*/  FMNMX3 R8, R5, R8, R11, PT ;  /* 0x0000000805087276 */ /* 0x004fc8000380000b */
[----:B0-----:R-:W-:-:S04]  /*0810*/  FMNMX3 R8, R8, R13, R15, PT ;  /* 0x0000000d08087276 */ /* 0x001fc8000380000f */
[----:B---3--:R-:W-:-:S04]  /*0820*/  FMNMX3 R8, R8, R17, R19, PT ;  /* 0x0000001108087276 */ /* 0x008fc80003800013 */
[----:B----4-:R-:W-:-:S07]  /*0830*/  FMNMX3 R5, R8, R21, R10, PT ;  /* 0x0000001508057276 */ /* 0x010fce000380000a */
.L_x_18:
        /* <DEDUP_REMOVED lines=15> */
[----:B--2---:R-:W-:-:S04]  /*0930*/  FMNMX3 R5, R5, R6, R11, PT ;  /* 0x0000000605057276 */ /* 0x004fc8000380000b */
[----:B0-----:R-:W-:-:S07]  /*0940*/  FMNMX3 R5, R5, R8, R10, PT ;  /* 0x0000000805057276 */ /* 0x001fce000380000a */
.L_x_19:
[----:B------:R-:W-:Y:S05]  /*0950*/  BRA.U !UP1, `(.L_x_15) ;  /* 0x0000000109307547 */ /* 0x000fea000b800000 */
[----:B------:R-:W-:Y:S01]  /*0960*/  IADD3 R2, PT, PT, R2, -UR11, R7 ;  /* 0x8000000b02027c10 */ /* 0x000fe2000fffe007 */
[----:B------:R-:W-:Y:S01]  /*0970*/  UIADD3 UR4, UPT, UPT, -UR4, URZ, URZ ;  /* 0x000000ff04047290 */ /* 0x000fe2000fffe1ff */
[----:B-1----:R-:W-:-:S03]  /*0980*/  SHF.L.U32 R6, R3, 0x2, RZ ;  /* 0x0000000203067819 */ /* 0x002fc600000006ff */
[----:B------:R-:W-:-:S04]  /*0990*/  IMAD.SHL.U32 R3, R2, 0x4, RZ ;  /* 0x0000000402037824 */ /* 0x000fc800078e00ff */
[----:B------:R-:W-:-:S05]  /*09a0*/  IMAD R3, R3, R4, R6 ;  /* 0x0000000403037224 */ /* 0x000fca00078e0206 */
[----:B------:R-:W-:-:S07]  /*09b0*/  IADD3 R3, PT, PT, R3, UR5, RZ ;  /* 0x0000000503037c10 */ /* 0x000fce000fffe0ff */
.L_x_20:
[----:B------:R0:W2:Y:S01]  /*09c0*/  LDS R2, [R3] ;  /* 0x0000000003027984 */ /* 0x0000a20000000800 */
[----:B------:R-:W-:-:S04]  /*09d0*/  UIADD3 UR4, UPT, UPT, UR4, 0x1, URZ ;  /* 0x0000000104047890 */ /* 0x000fc8000fffe0ff */
[----:B------:R-:W-:Y:S01]  /*09e0*/  UISETP.NE.AND UP0, UPT, UR4, URZ, UPT ;  /* 0x000000ff0400728c */ /* 0x000fe2000bf05270 */
[----:B0-----:R-:W-:Y:S01]  /*09f0*/  IMAD R3, R4, 0x4, R3 ;  /* 0x0000000404037824 */ /* 0x001fe200078e0203 */
[----:B--2---:R-:W-:-:S07]  /*0a00*/  FMNMX R5, R2, R5, PT ;  /* 0x0000000502057209 */ /* 0x004fce0003800000 */
[----:B------:R-:W-:Y:S05]  /*0a10*/  BRA.U UP0, `(.L_x_20) ;  /* 0xfffffffd00e87547 */ /* 0x000fea000b83ffff */
.L_x_15:
[----:B------:R-:W3:Y:S01]  /*0a20*/  LDC.64 R2, c[0x0][0x388] ;  /* 0x0000e200ff027b82 */ /* 0x000ee20000000a00 */
[----:B0-----:R-:W-:-:S05]  /*0a30*/  SHF.L.U32 R7, R0, 0x2, RZ ;  /* 0x0000000200077819 */ /* 0x001fca00000006ff */
[----:B---3--:R-:W-:-:S05]  /*0a40*/  IMAD.WIDE R2, R7, 0x4, R2 ;  /* 0x0000000407027825 */ /* 0x008fca00078e0202 */
[----:B--2---:R-:W-:Y:S01]  /*0a50*/  STG.E desc[UR8][R2.64], R5 ;  /* 0x0000000502007986 */ /* 0x004fe2000c101908 */
[----:B------:R-:W-:Y:S05]  /*0a60*/  EXIT ;  /* 0x000000000000794d */ /* 0x000fea0003800000 */
.L_x_21:
        /* <DEDUP_REMOVED lines=9> */
.L_x_48:


//--------------------- .text._Z18ErosionSharedStep1PfS_iiiii --------------------------
	.section	.text._Z18ErosionSharedStep1PfS_iiiii,"ax",@progbits
	.align	128
        .global         _Z18ErosionSharedStep1PfS_iiiii
        .type           _Z18ErosionSharedStep1PfS_iiiii,@function
        .size           _Z18ErosionSharedStep1PfS_iiiii,(.L_x_49 - _Z18ErosionSharedStep1PfS_iiiii)
        .other          _Z18ErosionSharedStep1PfS_iiiii,@"STO_CUDA_ENTRY STV_DEFAULT"
_Z18ErosionSharedStep1PfS_iiiii:
.text._Z18ErosionSharedStep1PfS_iiiii:
        /* <DEDUP_REMOVED lines=14> */
[----:B------:R-:W-:Y:S01]  /*00e0*/  UMOV UR5, 0x400 ;  /* 0x0000040000057882 */ /* 0x000fe20000000000 */
[----:B------:R-:W-:-:S03]  /*00f0*/  IMAD.MOV.U32 R0, RZ, RZ, 0x3f800000 ;  /* 0x3f800000ff007424 */ /* 0x000fc600078e00ff */
[----:B----4-:R-:W-:Y:S02]  /*0100*/  ISETP.GE.AND P0, PT, R5, UR8, PT ;  /* 0x0000000805007c0c */ /* 0x010fe4000bf06270 */
[--C-:B--2---:R-:W-:Y:S01]  /*0110*/  IADD3 R4, PT, PT, -R9, UR4, R6.reuse ;  /* 0x0000000409047c10 */ /* 0x104fe2000fffe106 */
[----:B---3--:R-:W-:-:S03]  /*0120*/  IMAD R6, R3, UR7, R6 ;  /* 0x0000000703067c24 */ /* 0x008fc6000f8e0206 */
[----:B-----5:R-:W-:Y:S01]  /*0130*/  ISETP.GE.OR P0, PT, R4, UR11, P0 ;  /* 0x0000000b04007c0c */ /* 0x020fe20008706670 */
[----:B-1----:R-:W-:-:S03]  /*0140*/  ULEA UR5, UR6, UR5, 0x18 ;  /* 0x0000000506057291 */ /* 0x002fc6000f8ec0ff */
[----:B------:R-:W-:-:S03]  /*0150*/  ISETP.LT.OR P0, PT, R4, RZ, P0 ;  /* 0x000000ff0400720c */ /* 0x000fc60000701670 */
[----:B------:R-:W-:-:S05]  /*0160*/  LEA R7, R6, UR5, 0x2 ;  /* 0x0000000506077c11 */ /* 0x000fca000f8e10ff */
[----:B------:R0:W-:Y:S01]  /*0170*/  STS [R7], R0 ;  /* 0x0000000007007388 */ /* 0x0001e20000000800 */
[----:B------:R-:W-:Y:S06]  /*0180*/  BAR.SYNC.DEFER_BLOCKING 0x0 ;  /* 0x0000000000007b1d */ /* 0x000fec0000010000 */
[----:B------:R-:W-:Y:S05]  /*0190*/  @P0 EXIT ;  /* 0x000000000000094d */ /* 0x000fea0003800000 */
[----:B------:R-:W1:Y:S01]  /*01a0*/  LDC.64 R2, c[0x0][0x380] ;  /* 0x0000e000ff027b82 */ /* 0x000e620000000a00 */
[----:B------:R-:W2:Y:S01]  /*01b0*/  LDCU.64 UR8, c[0x0][0x358] ;  /* 0x00006b00ff0877ac */ /* 0x000ea20008000a00 */
[----:B0-----:R-:W-:-:S04]  /*01c0*/  IMAD R0, R5, UR11, R4 ;  /* 0x0000000b05007c24 */ /* 0x001fc8000f8e0204 */
        /* <DEDUP_REMOVED lines=12> */
[----:B0-----:R-:W-:Y:S01]  /*0290*/  VIADD R2, R4, UR5 ;  /* 0x0000000504027c36 */ /* 0x001fe20008000000 */
[----:B------:R0:W1:Y:S05]  /*02a0*/  LDS R3, [R4+UR5] ;  /* 0x0000000504037984 */ /* 0x00006a0008000800 */
[----:B------:R-:W-:Y:S05]  /*02b0*/  @!P0 BRA `(.L_x_22) ;  /* 0x00000004004c8947 */ /* 0x000fea0003800000 */
[----:B------:R-:W-:Y:S02]  /*02c0*/  IMAD.SHL.U32 R5, R9, 0x2, RZ ;  /* 0x0000000209057824 */ /* 0x000fe400078e00ff */
[----:B------:R-:W-:-:S03]  /*02d0*/  IMAD.MOV.U32 R7, RZ, RZ, 0x1 ;  /* 0x00000001ff077424 */ /* 0x000fc600078e00ff */
        /* <DEDUP_REMOVED lines=8> */
.L_x_24:
[----:B------:R-:W-:Y:S01]  /*0360*/  LDS R16, [R6+-0x1c] ;  /* 0xffffe40006107984 */ /* 0x000fe20000000800 */
[----:B------:R-:W-:Y:S02]  /*0370*/  VIADD R8, R8, 0x10 ;  /* 0x0000001008087836 */ /* 0x000fe40000000000 */
[----:B------:R-:W-:Y:S01]  /*0380*/  VIADD R7, R7, 0x10 ;  /* 0x0000001007077836 */ /* 0x000fe20000000000 */
[----:B------:R-:W1:Y:S02]  /*0390*/  LDS R15, [R6+-0x18] ;  /* 0xffffe800060f7984 */ /* 0x000e640000000800 */
[----:B------:R-:W-:Y:S02]  /*03a0*/  ISETP.NE.AND P0, PT, R8, RZ, PT ;  /* 0x000000ff0800720c */ /* 0x000fe40003f05270 */
[----:B------:R-:W-:Y:S04]  /*03b0*/  LDS R18, [R6+-0x14] ;  /* 0xffffec0006127984 */ /* 0x000fe80000000800 */
[----:B------:R-:W2:Y:S04]  /*03c0*/  LDS R17, [R6+-0x10] ;  /* 0xfffff00006117984 */ /* 0x000ea80000000800 */
[----:B------:R-:W-:Y:S04]  /*03d0*/  LDS R20, [R6+-0xc] ;  /* 0xfffff40006147984 */ /* 0x000fe80000000800 */
[----:B------:R-:W3:Y:S04]  /*03e0*/  LDS R19, [R6+-0x8] ;  /* 0xfffff80006137984 */ /* 0x000ee80000000800 */
[----:B------:R-:W-:Y:S04]  /*03f0*/  LDS R22, [R6+-0x4] ;  /* 0xfffffc0006167984 */ /* 0x000fe80000000800 */
[----:B------:R-:W4:Y:S04]  /*0400*/  LDS R21, [R6] ;  /* 0x0000000006157984 */ /* 0x000f280000000800 */
[----:B------:R-:W-:Y:S04]  /*0410*/  LDS R24, [R6+0x4] ;  /* 0x0000040006187984 */ /* 0x000fe80000000800 */
[----:B------:R-:W5:Y:S04]  /*0420*/  LDS R25, [R6+0x8] ;  /* 0x0000080006197984 */ /* 0x000f680000000800 */
[----:B------:R-:W-:Y:S04]  /*0430*/  LDS R14, [R6+0xc] ;  /* 0x00000c00060e7984 */ /* 0x000fe80000000800 */
[----:B------:R-:W0:Y:S01]  /*0440*/  LDS R9, [R6+0x10] ;  /* 0x0000100006097984 */ /* 0x000e220000000800 */
[----:B-1----:R-:W-:-:S03]  /*0450*/  FMNMX3 R15, R3, R16, R15, PT ;  /* 0x00000010030f7276 */ /* 0x002fc6000380000f */
[----:B------:R-:W-:Y:S04]  /*0460*/  LDS R13, [R6+0x14] ;  /* 0x00001400060d7984 */ /* 0x000fe80000000800 */
[----:B------:R-:W1:Y:S01]  /*0470*/  LDS R12, [R6+0x18] ;  /* 0x00001800060c7984 */ /* 0x000e620000000800 */
[----:B--2---:R-:W-:-:S03]  /*0480*/  FMNMX3 R15, R15, R18, R17, PT ;  /* 0x000000120f0f7276 */ /* 0x004fc60003800011 */
[----:B------:R-:W-:Y:S04]  /*0490*/  LDS R11, [R6+0x1c] ;  /* 0x00001c00060b7984 */ /* 0x000fe80000000800 */
[----:B------:R2:W1:Y:S01]  /*04a0*/  LDS R10, [R6+0x20] ;  /* 0x00002000060a7984 */ /* 0x0004620000000800 */
[----:B---3--:R-:W-:-:S04]  /*04b0*/  FMNMX3 R15, R15, R20, R19, PT ;  /* 0x000000140f0f7276 */ /* 0x008fc80003800013 */
[----:B----4-:R-:W-:Y:S01]  /*04c0*/  FMNMX3 R15, R15, R22, R21, PT ;  /* 0x000000160f0f7276 */ /* 0x010fe20003800015 */
[----:B--2---:R-:W-:-:S03]  /*04d0*/  VIADD R6, R6, 0x40 ;  /* 0x0000004006067836 */ /* 0x004fc60000000000 */
[----:B-----5:R-:W-:-:S04]  /*04e0*/  FMNMX3 R15, R15, R24, R25, PT ;  /* 0x000000180f0f7276 */ /* 0x020fc80003800019 */
[----:B0-----:R-:W-:-:S04]  /*04f0*/  FMNMX3 R9, R15, R14, R9, PT ;  /* 0x0000000e0f097276 */ /* 0x001fc80003800009 */
[----:B-1----:R-:W-:-:S04]  /*0500*/  FMNMX3 R9, R9, R13, R12, PT ;  /* 0x0000000d09097276 */ /* 0x002fc8000380000c */
[----:B------:R-:W-:Y:S01]  /*0510*/  FMNMX3 R3, R9, R11, R10, PT ;  /* 0x0000000b09037276 */ /* 0x000fe2000380000a */
[----:B------:R-:W-:Y:S06]  /*0520*/  @P0 BRA `(.L_x_24) ;  /* 0xfffffffc008c0947 */ /* 0x000fec000383ffff */
[----:B------:R-:W-:-:S07]  /*0530*/  VIADD R7, R7, 0x1 ;  /* 0x0000000107077836 */ /* 0x000fce0000000000 */
.L_x_23:
        /* <DEDUP_REMOVED lines=9> */
[----:B------:R-:W1:Y:S04]  /*05d0*/  LDS R9, [R6+0x4] ;  /* 0x0000040006097984 */ /* 0x000e680000000800 */
[----:B------:R-:W-:Y:S04]  /*05e0*/  LDS R11, [R6+0x8] ;  /* 0x00000800060b7984 */ /* 0x000fe80000000800 */
[----:B------:R-:W2:Y:S04]  /*05f0*/  LDS R10, [R6+0xc] ;  /* 0x00000c00060a7984 */ /* 0x000ea80000000800 */
[----:B------:R-:W-:Y:S04]  /*0600*/  LDS R13, [R6+0x10] ;  /* 0x00001000060d7984 */ /* 0x000fe80000000800 */
[----:B------:R-:W3:Y:S04]  /*0610*/  LDS R12, [R6+0x14] ;  /* 0x00001400060c7984 */ /* 0x000ee80000000800 */
[----:B------:R-:W-:Y:S04]  /*0620*/  LDS R15, [R6+0x18] ;  /* 0x00001800060f7984 */ /* 0x000fe80000000800 */
[----:B------:R-:W4:Y:S01]  /*0630*/  LDS R14, [R6+0x1c] ;  /* 0x00001c00060e7984 */ /* 0x000f220000000800 */
[----:B-1----:R-:W-:-:S04]  /*0640*/  FMNMX3 R8, R3, R8, R9, PT ;  /* 0x0000000803087276 */ /* 0x002fc80003800009 */
[----:B--2---:R-:W-:-:S04]  /*0650*/  FMNMX3 R8, R8, R11, R10, PT ;  /* 0x0000000b08087276 */ /* 0x004fc8000380000a */
[----:B---3--:R-:W-:-:S04]  /*0660*/  FMNMX3 R8, R8, R13, R12, PT ;  /* 0x0000000d08087276 */ /* 0x008fc8000380000c */
[----:B----4-:R-:W-:-:S07]  /*0670*/  FMNMX3 R3, R8, R15, R14, PT ;  /* 0x0000000f08037276 */ /* 0x010fce000380000e */
.L_x_25:
        /* <DEDUP_REMOVED lines=10> */
[----:B------:R-:W2:Y:S01]  /*0720*/  LDS R9, [R2+0xc] ;  /* 0x00000c0002097984 */ /* 0x000ea20000000800 */
[----:B-1----:R-:W-:-:S04]  /*0730*/  FMNMX3 R3, R3, R6, R8, PT ;  /* 0x0000000603037276 */ /* 0x002fc80003800008 */
[----:B--2---:R-:W-:-:S07]  /*0740*/  FMNMX3 R3, R3, R10, R9, PT ;  /* 0x0000000a03037276 */ /* 0x004fce0003800009 */
.L_x_26:
[----:B------:R-:W-:Y:S05]  /*0750*/  @!P1 BRA `(.L_x_22) ;  /* 0x0000000000249947 */ /* 0x000fea0003800000 */
[----:B0-----:R-:W-:Y:S02]  /*0760*/  IMAD R4, R7, 0x4, R4 ;  /* 0x0000000407047824 */ /* 0x001fe400078e0204 */
[----:B------:R-:W-:Y:S02]  /*0770*/  IMAD.MOV R5, RZ, RZ, -R5 ;  /* 0x000000ffff057224 */ /* 0x000fe400078e0a05 */
[----:B------:R-:W-:-:S07]  /*0780*/  VIADD R4, R4, UR5 ;  /* 0x0000000504047c36 */ /* 0x000fce0008000000 */
.L_x_27:
[----:B------:R0:W1:Y:S01]  /*0790*/  LDS R2, [R4] ;  /* 0x0000000004027984 */ /* 0x0000620000000800 */
[----:B------:R-:W-:-:S05]  /*07a0*/  VIADD R5, R5, 0x1 ;  /* 0x0000000105057836 */ /* 0x000fca0000000000 */
[----:B------:R-:W-:Y:S01]  /*07b0*/  ISETP.NE.AND P0, PT, R5, RZ, PT ;  /* 0x000000ff0500720c */ /* 0x000fe20003f05270 */
[----:B0-----:R-:W-:Y:S01]  /*07c0*/  VIADD R4, R4, 0x4 ;  /* 0x0000000404047836 */ /* 0x001fe20000000000 */
[----:B-1----:R-:W-:-:S11]  /*07d0*/  FMNMX R3, R2, R3, PT ;  /* 0x0000000302037209 */ /* 0x002fd60003800000 */
[----:B------:R-:W-:Y:S05]  /*07e0*/  @P0 BRA `(.L_x_27) ;  /* 0xfffffffc00e80947 */ /* 0x000fea000383ffff */
.L_x_22:
[----:B0-----:R-:W0:Y:S02]  /*07f0*/  LDC.64 R4, c[0x0][0x388] ;  /* 0x0000e200ff047b82 */ /* 0x001e240000000a00 */
[----:B0-----:R-:W-:-:S05]  /*0800*/  IMAD.WIDE R4, R0, 0x4, R4 ;  /* 0x0000000400047825 */ /* 0x001fca00078e0204 */
[----:B-1----:R-:W-:Y:S01]  /*0810*/  STG.E desc[UR8][R4.64], R3 ;  /* 0x0000000304007986 */ /* 0x002fe2000c101908 */
[----:B------:R-:W-:Y:S05]  /*0820*/  EXIT ;  /* 0x000000000000794d */ /* 0x000fea0003800000 */
.L_x_28:
        /* <DEDUP_REMOVED lines=13> */
.L_x_49:


//--------------------- .text._Z19d_recursiveGaussianPfS_iiffffffff --------------------------
	.section	.text._Z19d_recursiveGaussianPfS_iiffffffff,"ax",@progbits
	.align	128
        .global         _Z19d_recursiveGaussianPfS_iiffffffff
        .type           _Z19d_recursiveGaussianPfS_iiffffffff,@function
        .size           _Z19d_recursiveGaussianPfS_iiffffffff,(.L_x_50 - _Z19d_recursiveGaussianPfS_iiffffffff)
        .other          _Z19d_recursiveGaussianPfS_iiffffffff,@"STO_CUDA_ENTRY STV_DEFAULT"
_Z19d_recursiveGaussianPfS_iiffffffff:
.text._Z19d_recursiveGaussianPfS_iiffffffff:
[----:B------:R-:W-:Y:S01]  /*0000*/  LDC R1, c[0x0][0x37c] ;  /* 0x0000df00ff017b82 */ /* 0x000fe20000000800 */
[----:B------:R-:W0:Y:S07]  /*0010*/  S2R R0, SR_TID.X ;  /* 0x0000000000007919 */ /* 0x000e2e0000002100 */
[----:B------:R-:W0:Y:S08]  /*0020*/  S2UR UR4, SR_CTAID.X ;  /* 0x00000000000479c3 */ /* 0x000e300000002500 */
[----:B------:R-:W0:Y:S08]  /*0030*/  LDC R7, c[0x0][0x360] ;  /* 0x0000d800ff077b82 */ /* 0x000e300000000800 */
[----:B------:R-:W1:Y:S01]  /*0040*/  LDC R14, c[0x0][0x390] ;  /* 0x0000e400ff0e7b82 */ /* 0x000e620000000800 */
[----:B0-----:R-:W-:-:S05]  /*0050*/  IMAD R7, R7, UR4, R0 ;  /* 0x0000000407077c24 */ /* 0x001fca000f8e0200 */
[----:B-1----:R-:W-:-:S13]  /*0060*/  ISETP.GE.U32.AND P0, PT, R7, R14, PT ;  /* 0x0000000e0700720c */ /* 0x002fda0003f06070 */
[----:B------:R-:W-:Y:S05]  /*0070*/  @P0 EXIT ;  /* 0x000000000000094d */ /* 0x000fea0003800000 */
[----:B------:R-:W0:Y:S01]  /*0080*/  LDC R0, c[0x0][0x394] ;  /* 0x0000e500ff007b82 */ /* 0x000e220000000800 */
[----:B------:R-:W-:Y:S01]  /*0090*/  SHF.L.U32 R9, R7, 0x2, RZ ;  /* 0x0000000207097819 */ /* 0x000fe200000006ff */
[----:B------:R-:W1:Y:S01]  /*00a0*/  LDCU.64 UR4, c[0x0][0x358] ;  /* 0x00006b00ff0477ac */ /* 0x000e620008000a00 */
[----:B------:R-:W-:-:S05]  /*00b0*/  SHF.L.U32 R15, R14, 0x2, RZ ;  /* 0x000000020e0f7819 */ /* 0x000fca00000006ff */
[----:B------:R-:W2:Y:S08]  /*00c0*/  LDC.64 R2, c[0x0][0x380] ;  /* 0x0000e000ff027b82 */ /* 0x000eb00000000a00 */
[----:B------:R-:W3:Y:S01]  /*00d0*/  LDC.64 R4, c[0x0][0x388] ;  /* 0x0000e200ff047b82 */ /* 0x000ee20000000a00 */
[----:B0-----:R-:W-:Y:S01]  /*00e0*/  ISETP.GE.AND P0, PT, R0, 0x1, PT ;  /* 0x000000010000780c */ /* 0x001fe20003f06270 */
[----:B--2---:R-:W-:-:S04]  /*00f0*/  IMAD.WIDE.U32 R2, R9, 0x4, R2 ;  /* 0x0000000409027825 */ /* 0x004fc800078e0002 */
[----:B---3--:R-:W-:-:S08]  /*0100*/  IMAD.WIDE.U32 R4, R7, 0x4, R4 ;  /* 0x0000000407047825 */ /* 0x008fd000078e0004 */
[----:B-1----:R-:W-:Y:S05]  /*0110*/  @!P0 BRA `(.L_x_29) ;  /* 0x0000000800748947 */ /* 0x002fea0003800000 */
[----:B------:R-:W2:Y:S01]  /*0120*/  LDG.E R12, desc[UR4][R2.64] ;  /* 0x00000004020c7981 */ /* 0x000ea2000c1e1900 */
[----:B------:R-:W2:Y:S01]  /*0130*/  LDCU UR6, c[0x0][0x3b0] ;  /* 0x00007600ff0677ac */ /* 0x000ea20008000800 */
[C---:B------:R-:W-:Y:S02]  /*0140*/  ISETP.GE.U32.AND P1, PT, R0.reuse, 0x8, PT ;  /* 0x000000080000780c */ /* 0x040fe40003f26070 */
[----:B------:R-:W-:Y:S01]  /*0150*/  LOP3.LUT R6, R0, 0x7, RZ, 0xc0, !PT ;  /* 0x0000000700067812 */ /* 0x000fe200078ec0ff */
[----:B--2---:R-:W-:-:S05]  /*0160*/  FMUL R10, R12, UR6 ;  /* 0x000000060c0a7c20 */ /* 0x004fca0008400000 */
[----:B------:R-:W-:-:S05]  /*0170*/  MOV R11, R10 ;  /* 0x0000000a000b7202 */ /* 0x000fca0000000f00 */
[----:B------:R-:W-:Y:S05]  /*0180*/  @!P1 BRA `(.L_x_30) ;  /* 0x0000000400389947 */ /* 0x000fea0003800000 */
[----:B------:R-:W-:Y:S01]  /*0190*/  LOP3.LUT R7, R0, 0x7ffffff8, RZ, 0xc0, !PT ;  /* 0x7ffffff800077812 */ /* 0x000fe200078ec0ff */
[----:B------:R-:W0:Y:S01]  /*01a0*/  LDCU.64 UR6, c[0x0][0x398] ;  /* 0x00007300ff0677ac */ /* 0x000e220008000a00 */
[----:B------:R-:W-:Y:S02]  /*01b0*/  MOV R11, R10 ;  /* 0x0000000a000b7202 */ /* 0x000fe40000000f00 */
[----:B------:R-:W-:Y:S01]  /*01c0*/  IADD3 R7, PT, PT, -R7, RZ, RZ ;  /* 0x000000ff07077210 */ /* 0x000fe20007ffe1ff */
[----:B------:R-:W1:Y:S06]  /*01d0*/  LDCU.64 UR8, c[0x0][0x3a8] ;  /* 0x00007500ff0877ac */ /* 0x000e6c0008000a00 */
.L_x_31:
[----:B------:R-:W0:Y:S02]  /*01e0*/  LDG.E R13, desc[UR4][R2.64] ;  /* 0x00000004020d7981 */ /* 0x000e24000c1e1900 */
[----:B0-----:R-:W-:-:S04]  /*01f0*/  FMUL R9, R13, UR6 ;  /* 0x000000060d097c20 */ /* 0x001fc80008400000 */
[----:B------:R-:W-:-:S04]  /*0200*/  FFMA R12, R12, UR7, R9 ;  /* 0x000000070c0c7c23 */ /* 0x000fc80008000009 */
[----:B-1----:R-:W-:-:S04]  /*0210*/  FFMA R9, -R11, UR8, R12 ;  /* 0x000000080b097c23 */ /* 0x002fc8000800010c */
[----:B------:R-:W-:Y:S01]  /*0220*/  FFMA R21, -R10, UR9, R9 ;  /* 0x000000090a157c23 */ /* 0x000fe20008000109 */
[----:B------:R-:W-:-:S04]  /*0230*/  IMAD.WIDE R8, R15, 0x4, R2 ;  /* 0x000000040f087825 */ /* 0x000fc800078e0202 */
[----:B------:R0:W-:Y:S04]  /*0240*/  STG.E desc[UR4][R4.64], R21 ;  /* 0x0000001504007986 */ /* 0x0001e8000c101904 */
[----:B--2---:R-:W2:Y:S02]  /*0250*/  LDG.E R16, desc[UR4][R8.64] ;  /* 0x0000000408107981 */ /* 0x004ea4000c1e1900 */
[----:B--2---:R-:W-:-:S04]  /*0260*/  FMUL R10, R16, UR6 ;  /* 0x00000006100a7c20 */ /* 0x004fc80008400000 */
[----:B------:R-:W-:Y:S01]  /*0270*/  FFMA R10, R13, UR7, R10 ;  /* 0x000000070d0a7c23 */ /* 0x000fe2000800000a */
[----:B------:R-:W-:-:S04]  /*0280*/  IMAD.WIDE R12, R14, 0x4, R4 ;  /* 0x000000040e0c7825 */ /* 0x000fc800078e0204 */
[----:B------:R-:W-:-:S04]  /*0290*/  FFMA R10, -R21, UR8, R10 ;  /* 0x00000008150a7c23 */ /* 0x000fc8000800010a */
[----:B------:R-:W-:Y:S01]  /*02a0*/  FFMA R19, -R11, UR9, R10 ;  /* 0x000000090b137c23 */ /* 0x000fe2000800010a */
[----:B------:R-:W-:-:S04]  /*02b0*/  IMAD.WIDE R10, R15, 0x4, R8 ;  /* 0x000000040f0a7825 */ /* 0x000fc800078e0208 */
[----:B------:R1:W-:Y:S04]  /*02c0*/  STG.E desc[UR4][R12.64], R19 ;  /* 0x000000130c007986 */ /* 0x0003e8000c101904 */
[----:B------:R-:W2:Y:S01]  /*02d0*/  LDG.E R18, desc[UR4][R10.64] ;  /* 0x000000040a127981 */ /* 0x000ea2000c1e1900 */
[----:B------:R-:W-:-:S04]  /*02e0*/  IMAD.WIDE R8, R14, 0x4, R12 ;  /* 0x000000040e087825 */ /* 0x000fc800078e020c */
[----:B--2---:R-:W-:-:S04]  /*02f0*/  FMUL R17, R18, UR6 ;  /* 0x0000000612117c20 */ /* 0x004fc80008400000 */
[----:B------:R-:W-:-:S04]  /*0300*/  FFMA R16, R16, UR7, R17 ;  /* 0x0000000710107c23 */ /* 0x000fc80008000011 */
[----:B------:R-:W-:-:S04]  /*0310*/  FFMA R16, -R19, UR8, R16 ;  /* 0x0000000813107c23 */ /* 0x000fc80008000110 */
[----:B0-----:R-:W-:Y:S01]  /*0320*/  FFMA R21, -R21, UR9, R16 ;  /* 0x0000000915157c23 */ /* 0x001fe20008000110 */
[----:B------:R-:W-:-:S04]  /*0330*/  IMAD.WIDE R16, R15, 0x4, R10 ;  /* 0x000000040f107825 */ /* 0x000fc800078e020a */
[----:B------:R0:W-:Y:S04]  /*0340*/  STG.E desc[UR4][R8.64], R21 ;  /* 0x0000001508007986 */ /* 0x0001e8000c101904 */
[----:B------:R-:W2:Y:S01]  /*0350*/  LDG.E R20, desc[UR4][R16.64] ;  /* 0x0000000410147981 */ /* 0x000ea2000c1e1900 */
[----:B------:R-:W-:-:S04]  /*0360*/  IMAD.WIDE R10, R14, 0x4, R8 ;  /* 0x000000040e0a7825 */ /* 0x000fc800078e0208 */
[----:B-1----:R-:W-:-:S04]  /*0370*/  IMAD.WIDE R12, R15, 0x4, R16 ;  /* 0x000000040f0c7825 */ /* 0x002fc800078e0210 */
[----:B--2---:R-:W-:-:S04]  /*0380*/  FMUL R23, R20, UR6 ;  /* 0x0000000614177c20 */ /* 0x004fc80008400000 */
[----:B------:R-:W-:-:S04]  /*0390*/  FFMA R18, R18, UR7, R23 ;  /* 0x0000000712127c23 */ /* 0x000fc80008000017 */
[----:B------:R-:W-:-:S04]  /*03a0*/  FFMA R18, -R21, UR8, R18 ;  /* 0x0000000815127c23 */ /* 0x000fc80008000112 */
[----:B------:R-:W-:-:S05]  /*03b0*/  FFMA R19, -R19, UR9, R18 ;  /* 0x0000000913137c23 */ /* 0x000fca0008000112 */
[----:B------:R1:W-:Y:S04]  /*03c0*/  STG.E desc[UR4][R10.64], R19 ;  /* 0x000000130a007986 */ /* 0x0003e8000c101904 */
[----:B------:R-:W2:Y:S01]  /*03d0*/  LDG.E R18, desc[UR4][R12.64] ;  /* 0x000000040c127981 */ /* 0x000ea2000c1e1900 */
[----:B0-----:R-:W-:-:S04]  /*03e0*/  IMAD.WIDE R8, R14, 0x4, R10 ;  /* 0x000000040e087825 */ /* 0x001fc800078e020a */
[----:B------:R-:W-:-:S04]  /*03f0*/  IMAD.WIDE R16, R15, 0x4, R12 ;  /* 0x000000040f107825 */ /* 0x000fc800078e020c */
[----:B--2---:R-:W-:-:S04]  /*0400*/  FMUL R23, R18, UR6 ;  /* 0x0000000612177c20 */ /* 0x004fc80008400000 */
[----:B------:R-:W-:-:S04]  /*0410*/  FFMA R20, R20, UR7, R23 ;  /* 0x0000000714147c23 */ /* 0x000fc80008000017 */
[----:B------:R-:W-:-:S04]  /*0420*/  FFMA R20, -R19, UR8, R20 ;  /* 0x0000000813147c23 */ /* 0x000fc80008000114 */
[----:B------:R-:W-:-:S05]  /*0430*/  FFMA R23, -R21, UR9, R20 ;  /* 0x0000000915177c23 */ /* 0x000fca0008000114 */
[----:B------:R0:W-:Y:S04]  /*0440*/  STG.E desc[UR4][R8.64], R23 ;  /* 0x0000001708007986 */ /* 0x0001e8000c101904 */
[----:B------:R-:W2:Y:S02]  /*0450*/  LDG.E R22, desc[UR4][R16.64] ;  /* 0x0000000410167981 */ /* 0x000ea4000c1e1900 */
[----:B--2---:R-:W-:-:S04]  /*0460*/  FMUL R21, R22, UR6 ;  /* 0x0000000616157c20 */ /* 0x004fc80008400000 */
[----:B------:R-:W-:Y:S01]  /*0470*/  FFMA R18, R18, UR7, R21 ;  /* 0x0000000712127c23 */ /* 0x000fe20008000015 */
[----:B------:R-:W-:-:S04]  /*0480*/  IMAD.WIDE R20, R14, 0x4, R8 ;  /* 0x000000040e147825 */ /* 0x000fc800078e0208 */
[----:B------:R-:W-:-:S04]  /*0490*/  FFMA R18, -R23, UR8, R18 ;  /* 0x0000000817127c23 */ /* 0x000fc80008000112 */
[----:B-1----:R-:W-:Y:S01]  /*04a0*/  FFMA R11, -R19, UR9, R18 ;  /* 0x00000009130b7c23 */ /* 0x002fe20008000112 */
[----:B------:R-:W-:-:S04]  /*04b0*/  IMAD.WIDE R18, R15, 0x4, R16 ;  /* 0x000000040f127825 */ /* 0x000fc800078e0210 */
[----:B------:R1:W-:Y:S04]  /*04c0*/  STG.E desc[UR4][R20.64], R11 ;  /* 0x0000000b14007986 */ /* 0x0003e8000c101904 */
[----:B------:R-:W2:Y:S01]  /*04d0*/  LDG.E R13, desc[UR4][R18.64] ;  /* 0x00000004120d7981 */ /* 0x000ea2000c1e1900 */
[----:B0-----:R-:W-:-:S04]  /*04e0*/  IMAD.WIDE R8, R15, 0x4, R18 ;  /* 0x000000040f087825 */ /* 0x001fc800078e0212 */
[----:B--2---:R-:W-:-:S04]  /*04f0*/  FMUL R25, R13, UR6 ;  /* 0x000000060d197c20 */ /* 0x004fc80008400000 */
[----:B------:R-:W-:Y:S01]  /*0500*/  FFMA R22, R22, UR7, R25 ;  /* 0x0000000716167c23 */ /* 0x000fe20008000019 */
[----:B------:R-:W-:-:S04]  /*0510*/  IMAD.WIDE R24, R14, 0x4, R20 ;  /* 0x000000040e187825 */ /* 0x000fc800078e0214 */
[----:B------:R-:W-:-:S04]  /*0520*/  FFMA R22, -R11, UR8, R22 ;  /* 0x000000080b167c23 */ /* 0x000fc80008000116 */
[----:B------:R-:W-:-:S05]  /*0530*/  FFMA R10, -R23, UR9, R22 ;  /* 0x00000009170a7c23 */ /* 0x000fca0008000116 */
[----:B------:R2:W-:Y:S04]  /*0540*/  STG.E desc[UR4][R24.64], R10 ;  /* 0x0000000a18007986 */ /* 0x0005e8000c101904 */
[----:B------:R-:W3:Y:S01]  /*0550*/  LDG.E R12, desc[UR4][R8.64] ;  /* 0x00000004080c7981 */ /* 0x000ee2000c1e1900 */
[----:B------:R-:W-:Y:S01]  /*0560*/  IADD3 R7, PT, PT, R7, 0x8, RZ ;  /* 0x0000000807077810 */ /* 0x000fe20007ffe0ff */
[----:B------:R-:W-:Y:S01]  /*0570*/  IMAD.WIDE R18, R14, 0x4, R24 ;  /* 0x000000040e127825 */ /* 0x000fe200078e0218 */
[----:B------:R-:W-:Y:S02]  /*0580*/  MOV R17, R5 ;  /* 0x0000000500117202 */ /* 0x000fe40000000f00 */
[----:B------:R-:W-:Y:S02]  /*0590*/  ISETP.NE.AND P1, PT, R7, RZ, PT ;  /* 0x000000ff0700720c */ /* 0x000fe40003f25270 */
[----:B-1----:R-:W-:-:S02]  /*05a0*/  MOV R20, R2 ;  /* 0x0000000200147202 */ /* 0x002fc40000000f00 */
[----:B------:R-:W-:Y:S01]  /*05b0*/  MOV R21, R3 ;  /* 0x0000000300157202 */ /* 0x000fe20000000f00 */
[----:B------:R-:W-:-:S04]  /*05c0*/  IMAD.WIDE R2, R15, 0x4, R8 ;  /* 0x000000040f027825 */ /* 0x000fc800078e0208 */
[----:B---3--:R-:W-:-:S04]  /*05d0*/  FMUL R16, R12, UR6 ;  /* 0x000000060c107c20 */ /* 0x008fc80008400000 */
[----:B------:R-:W-:-:S04]  /*05e0*/  FFMA R13, R13, UR7, R16 ;  /* 0x000000070d0d7c23 */ /* 0x000fc80008000010 */
[----:B------:R-:W-:-:S04]  /*05f0*/  FFMA R16, -R10, UR8, R13 ;  /* 0x000000080a107c23 */ /* 0x000fc8000800010d */
[----:B------:R-:W-:Y:S01]  /*0600*/  FFMA R11, -R11, UR9, R16 ;  /* 0x000000090b0b7c23 */ /* 0x000fe20008000110 */
[----:B------:R-:W-:Y:S01]  /*0610*/  MOV R16, R4 ;  /* 0x0000000400107202 */ /* 0x000fe20000000f00 */
[----:B------:R-:W-:-:S03]  /*0620*/  IMAD.WIDE R4, R14, 0x4, R18 ;  /* 0x000000040e047825 */ /* 0x000fc600078e0212 */
[----:B------:R2:W-:Y:S01]  /*0630*/  STG.E desc[UR4][R18.64], R11 ;  /* 0x0000000b12007986 */ /* 0x0005e2000c101904 */
[----:B------:R-:W-:Y:S05]  /*0640*/  @P1 BRA `(.L_x_31) ;  /* 0xfffffff800e41947 */ /* 0x000fea000383ffff */
[----:B------:R-:W-:-:S04]  /*0650*/  IMAD.WIDE R2, R15, 0x20, R20 ;  /* 0x000000200f027825 */ /* 0x000fc800078e0214 */
[----:B------:R-:W-:-:S07]  /*0660*/  IMAD.WIDE R4, R14, 0x20, R16 ;  /* 0x000000200e047825 */ /* 0x000fce00078e0210 */
.L_x_30:
[----:B------:R-:W-:-:S13]  /*0670*/  ISETP.NE.AND P1, PT, R6, RZ, PT ;  /* 0x000000ff0600720c */ /* 0x000fda0003f25270 */
[----:B------:R-:W-:Y:S05]  /*0680*/  @!P1 BRA `(.L_x_29) ;  /* 0x0000000400189947 */ /* 0x000fea0003800000 */
[----:B------:R-:W-:Y:S02]  /*0690*/  ISETP.GE.U32.AND P1, PT, R6, 0x4, PT ;  /* 0x000000040600780c */ /* 0x000fe40003f26070 */
[----:B--2---:R-:W-:-:S04]  /*06a0*/  LOP3.LUT R18, R0, 0x3, RZ, 0xc0, !PT ;  /* 0x0000000300127812 */ /* 0x004fc800078ec0ff */
[----:B------:R-:W-:-:S07]  /*06b0*/  ISETP.NE.AND P2, PT, R18, RZ, PT ;  /* 0x000000ff1200720c */ /* 0x000fce0003f45270 */
[----:B------:R-:W-:Y:S06]  /*06c0*/  @!P1 BRA `(.L_x_32) ;  /* 0x0000000000889947 */ /* 0x000fec0003800000 */
[----:B------:R-:W2:Y:S01]  /*06d0*/  LDG.E R8, desc[UR4][R2.64] ;  /* 0x0000000402087981 */ /* 0x000ea2000c1e1900 */
[----:B------:R-:W2:Y:S01]  /*06e0*/  LDCU.64 UR6, c[0x0][0x398] ;  /* 0x00007300ff0677ac */ /* 0x000ea20008000a00 */
[----:B------:R-:W0:Y:S01]  /*06f0*/  LDCU.64 UR8, c[0x0][0x3a8] ;  /* 0x00007500ff0877ac */ /* 0x000e220008000a00 */
[----:B--2---:R-:W-:-:S04]  /*0700*/  FMUL R7, R8, UR6 ;  /* 0x0000000608077c20 */ /* 0x004fc80008400000 */
[----:B------:R-:W-:-:S04]  /*0710*/  FFMA R12, R12, UR7, R7 ;  /* 0x000000070c0c7c23 */ /* 0x000fc80008000007 */
[----:B0-----:R-:W-:-:S04]  /*0720*/  FFMA R7, -R11, UR8, R12 ;  /* 0x000000080b077c23 */ /* 0x001fc8000800010c */
        /* <DEDUP_REMOVED lines=8> */
[----:B------:R-:W-:Y:S01]  /*07b0*/  FFMA R11, -R11, UR9, R8 ;  /* 0x000000090b0b7c23 */ /* 0x000fe20008000108 */
[----:B------:R-:W-:-:S04]  /*07c0*/  IMAD.WIDE R8, R15, 0x4, R6 ;  /* 0x000000040f087825 */ /* 0x000fc800078e0206 */
[----:B------:R1:W-:Y:S04]  /*07d0*/  STG.E desc[UR4][R2.64], R11 ;  /* 0x0000000b02007986 */ /* 0x0003e8000c101904 */
[----:B------:R-:W2:Y:S01]  /*07e0*/  LDG.E R19, desc[UR4][R8.64] ;  /* 0x0000000408137981 */ /* 0x000ea2000c1e1900 */
[----:B------:R-:W-:-:S04]  /*07f0*/  IMAD.WIDE R6, R14, 0x4, R2 ;  /* 0x000000040e067825 */ /* 0x000fc800078e0202 */
[----:B--2---:R-:W-:-:S04]  /*0800*/  FMUL R17, R19, UR6 ;  /* 0x0000000613117c20 */ /* 0x004fc80008400000 */
[----:B------:R-:W-:Y:S01]  /*0810*/  FFMA R10, R10, UR7, R17 ;  /* 0x000000070a0a7c23 */ /* 0x000fe20008000011 */
[----:B------:R-:W-:-:S04]  /*0820*/  IMAD.WIDE R16, R15, 0x4, R8 ;  /* 0x000000040f107825 */ /* 0x000fc800078e0208 */
[----:B------:R-:W-:-:S04]  /*0830*/  FFMA R10, -R11, UR8, R10 ;  /* 0x000000080b0a7c23 */ /* 0x000fc8000800010a */
[----:B------:R-:W-:-:S05]  /*0840*/  FFMA R10, -R13, UR9, R10 ;  /* 0x000000090d0a7c23 */ /* 0x000fca000800010a */
[----:B------:R2:W-:Y:S04]  /*0850*/  STG.E desc[UR4][R6.64], R10 ;  /* 0x0000000a06007986 */ /* 0x0005e8000c101904 */
[----:B------:R-:W0:Y:S01]  /*0860*/  LDG.E R12, desc[UR4][R16.64] ;  /* 0x00000004100c7981 */ /* 0x000e22000c1e1900 */
[----:B------:R-:W-:-:S04]  /*0870*/  IMAD.WIDE R8, R14, 0x4, R6 ;  /* 0x000000040e087825 */ /* 0x000fc800078e0206 */
[----:B0-----:R-:W-:-:S04]  /*0880*/  FMUL R4, R12, UR6 ;  /* 0x000000060c047c20 */ /* 0x001fc80008400000 */
[----:B------:R-:W-:Y:S01]  /*0890*/  FFMA R19, R19, UR7, R4 ;  /* 0x0000000713137c23 */ /* 0x000fe20008000004 */
[----:B------:R-:W-:-:S04]  /*08a0*/  IMAD.WIDE R4, R14, 0x4, R8 ;  /* 0x000000040e047825 */ /* 0x000fc800078e0208 */
[----:B-1----:R-:W-:-:S04]  /*08b0*/  FFMA R2, -R10, UR8, R19 ;  /* 0x000000080a027c23 */ /* 0x002fc80008000113 */
[----:B------:R-:W-:Y:S01]  /*08c0*/  FFMA R11, -R11, UR9, R2 ;  /* 0x000000090b0b7c23 */ /* 0x000fe20008000102 */
[----:B------:R-:W-:-:S04]  /*08d0*/  IMAD.WIDE R2, R15, 0x4, R16 ;  /* 0x000000040f027825 */ /* 0x000fc800078e0210 */
[----:B------:R2:W-:Y:S03]  /*08e0*/  STG.E desc[UR4][R8.64], R11 ;  /* 0x0000000b08007986 */ /* 0x0005e6000c101904 */
.L_x_32:
[----:B------:R-:W-:Y:S05]  /*08f0*/  @!P2 BRA `(.L_x_29) ;  /* 0x00000000007ca947 */ /* 0x000fea0003800000 */
[----:B------:R-:W-:-:S13]  /*0900*/  ISETP.NE.AND P1, PT, R18, 0x1, PT ;  /* 0x000000011200780c */ /* 0x000fda0003f25270 */
[----:B------:R-:W3:Y:S01]  /*0910*/  @P1 LDG.E R13, desc[UR4][R2.64] ;  /* 0x00000004020d1981 */ /* 0x000ee2000c1e1900 */
[----:B--2---:R-:W3:Y:S08]  /*0920*/  @P1 LDC.64 R8, c[0x0][0x398] ;  /* 0x0000e600ff081b82 */ /* 0x004ef00000000a00 */
[----:B------:R-:W0:Y:S01]  /*0930*/  @P1 LDC.64 R6, c[0x0][0x3a8] ;  /* 0x0000ea00ff061b82 */ /* 0x000e220000000a00 */
[----:B---3--:R-:W-:-:S04]  /*0940*/  @P1 FMUL R17, R13, R8 ;  /* 0x000000080d111220 */ /* 0x008fc80000400000 */
[----:B------:R-:W-:-:S04]  /*0950*/  @P1 FFMA R16, R12, R9, R17 ;  /* 0x000000090c101223 */ /* 0x000fc80000000011 */
[----:B0-----:R-:W-:-:S04]  /*0960*/  @P1 FFMA R17, -R11, R6, R16 ;  /* 0x000000060b111223 */ /* 0x001fc80000000110 */
[----:B------:R-:W-:Y:S01]  /*0970*/  @P1 FFMA R10, -R10, R7, R17 ;  /* 0x000000070a0a1223 */ /* 0x000fe20000000111 */
[----:B------:R-:W-:-:S04]  /*0980*/  @P1 IMAD.WIDE R16, R15, 0x4, R2 ;  /* 0x000000040f101825 */ /* 0x000fc800078e0202 */
[----:B------:R0:W-:Y:S04]  /*0990*/  @P1 STG.E desc[UR4][R4.64], R10 ;  /* 0x0000000a04001986 */ /* 0x0001e8000c101904 */
[----:B------:R1:W2:Y:S01]  /*09a0*/  @P1 LDG.E R12, desc[UR4][R16.64] ;  /* 0x00000004100c1981 */ /* 0x0002a2000c1e1900 */
[----:B------:R-:W-:Y:S01]  /*09b0*/  LOP3.LUT R18, R0, 0x1, RZ, 0xc0, !PT ;  /* 0x0000000100127812 */ /* 0x000fe200078ec0ff */
[----:B------:R-:W-:-:S03]  /*09c0*/  @P1 IMAD.WIDE R2, R15, 0x4, R16 ;  /* 0x000000040f021825 */ /* 0x000fc600078e0210 */
[----:B------:R-:W-:-:S13]  /*09d0*/  ISETP.NE.U32.AND P2, PT, R18, 0x1, PT ;  /* 0x000000011200780c */ /* 0x000fda0003f45070 */
[----:B-1----:R-:W1:Y:S01]  /*09e0*/  @!P2 LDC.64 R16, c[0x0][0x398] ;  /* 0x0000e600ff10ab82 */ /* 0x002e620000000a00 */
[----:B--2---:R-:W-:-:S04]  /*09f0*/  @P1 FMUL R8, R12, R8 ;  /* 0x000000080c081220 */ /* 0x004fc80000400000 */
[----:B------:R-:W-:-:S04]  /*0a00*/  @P1 FFMA R9, R13, R9, R8 ;  /* 0x000000090d091223 */ /* 0x000fc80000000008 */
[----:B------:R-:W-:Y:S01]  /*0a10*/  @P1 FFMA R6, -R10, R6, R9 ;  /* 0x000000060a061223 */ /* 0x000fe20000000109 */
[----:B------:R-:W-:-:S04]  /*0a20*/  @P1 IMAD.WIDE R8, R14, 0x4, R4 ;  /* 0x000000040e081825 */ /* 0x000fc800078e0204 */
[----:B------:R-:W-:Y:S02]  /*0a30*/  @P1 FFMA R11, -R11, R7, R6 ;  /* 0x000000070b0b1223 */ /* 0x000fe40000000106 */
[----:B------:R-:W2:Y:S03]  /*0a40*/  @!P2 LDC.64 R6, c[0x0][0x3a8] ;  /* 0x0000ea00ff06ab82 */ /* 0x000ea60000000a00 */
[----:B------:R-:W-:Y:S04]  /*0a50*/  @P1 STG.E desc[UR4][R8.64], R11 ;  /* 0x0000000b08001986 */ /* 0x000fe8000c101904 */
[----:B------:R3:W1:Y:S01]  /*0a60*/  @!P2 LDG.E R13, desc[UR4][R2.64] ;  /* 0x00000004020da981 */ /* 0x000662000c1e1900 */
[----:B0-----:R-:W-:-:S04]  /*0a70*/  @P1 IMAD.WIDE R4, R14, 0x4, R8 ;  /* 0x000000040e041825 */ /* 0x001fc800078e0208 */
[----:B---3--:R-:W-:-:S04]  /*0a80*/  @!P2 IMAD.WIDE R2, R15, 0x4, R2 ;  /* 0x000000040f02a825 */ /* 0x008fc800078e0202 */
[----:B-1----:R-:W-:-:S04]  /*0a90*/  @!P2 FMUL R13, R13, R16 ;  /* 0x000000100d0da220 */ /* 0x002fc80000400000 */
[----:B------:R-:W-:-:S04]  /*0aa0*/  @!P2 FFMA R12, R12, R17, R13 ;  /* 0x000000110c0ca223 */ /* 0x000fc8000000000d */
[----:B--2---:R-:W-:-:S04]  /*0ab0*/  @!P2 FFMA R13, -R11, R6, R12 ;  /* 0x000000060b0da223 */ /* 0x004fc8000000010c */
[----:B------:R-:W-:-:S05]  /*0ac0*/  @!P2 FFMA R7, -R10, R7, R13 ;  /* 0x000000070a07a223 */ /* 0x000fca000000010d */
[----:B------:R0:W-:Y:S02]  /*0ad0*/  @!P2 STG.E desc[UR4][R4.64], R7 ;  /* 0x000000070400a986 */ /* 0x0001e4000c101904 */
[----:B0-----:R-:W-:-:S07]  /*0ae0*/  @!P2 IMAD.WIDE R4, R14, 0x4, R4 ;  /* 0x000000040e04a825 */ /* 0x001fce00078e0204 */
.L_x_29:
[----:B------:R-:W-:Y:S01]  /*0af0*/  IADD3 R15, PT, PT, -R15, RZ, RZ ;  /* 0x000000ff0f0f7210 */ /* 0x000fe20007ffe1ff */
[----:B------:R-:W-:Y:S06]  /*0b00*/  @!P0 EXIT ;  /* 0x000000000000894d */ /* 0x000fec0003800000 */
[----:B------:R-:W-:Y:S01]  /*0b10*/  IMAD.WIDE R2, R15, 0x4, R2 ;  /* 0x000000040f027825 */ /* 0x000fe200078e0202 */
[----:B------:R-:W0:Y:S04]  /*0b20*/  LDCU UR6, c[0x0][0x3b4] ;  /* 0x00007680ff0677ac */ /* 0x000e280008000800 */
[----:B------:R-:W0:Y:S01]  /*0b30*/  LDG.E R21, desc[UR4][R2.64] ;  /* 0x0000000402157981 */ /* 0x000e22000c1e1900 */
[C---:B------:R-:W-:Y:S02]  /*0b40*/  ISETP.GE.U32.AND P0, PT, R0.reuse, 0x8, PT ;  /* 0x000000080000780c */ /* 0x040fe40003f06070 */
[----:B------:R-:W-:Y:S01]  /*0b50*/  LOP3.LUT R16, R0, 0x7, RZ, 0xc0, !PT ;  /* 0x0000000700107812 */ /* 0x000fe200078ec0ff */
[----:B0-----:R-:W-:Y:S01]  /*0b60*/  FMUL R20, R21, UR6 ;  /* 0x0000000615147c20 */ /* 0x001fe20008400000 */
[----:B------:R-:W-:-:S04]  /*0b70*/  MOV R22, R21 ;  /* 0x0000001500167202 */ /* 0x000fc80000000f00 */
[----:B--2---:R-:W-:-:S05]  /*0b80*/  MOV R19, R20 ;  /* 0x0000001400137202 */ /* 0x004fca0000000f00 */
[----:B------:R-:W-:Y:S05]  /*0b90*/  @!P0 BRA `(.L_x_33) ;  /* 0x0000000400848947 */ /* 0x000fea0003800000 */
[----:B------:R-:W-:Y:S01]  /*0ba0*/  LOP3.LUT R18, R0, 0x7ffffff8, RZ, 0xc0, !PT ;  /* 0x7ffffff800127812 */ /* 0x000fe200078ec0ff */
[----:B------:R-:W0:Y:S01]  /*0bb0*/  LDCU.128 UR8, c[0x0][0x3a0] ;  /* 0x00007400ff0877ac */ /* 0x000e220008000c00 */
[----:B------:R-:W-:Y:S02]  /*0bc0*/  IADD3 R17, PT, PT, -R14, RZ, RZ ;  /* 0x000000ff0e117210 */ /* 0x000fe40007ffe1ff */
[----:B------:R-:W-:Y:S02]  /*0bd0*/  MOV R19, R20 ;  /* 0x0000001400137202 */ /* 0x000fe40000000f00 */
[----:B------:R-:W-:Y:S02]  /*0be0*/  MOV R22, R21 ;  /* 0x0000001500167202 */ /* 0x000fe40000000f00 */
[----:B------:R-:W-:-:S07]  /*0bf0*/  IADD3 R18, PT, PT, -R18, RZ, RZ ;  /* 0x000000ff12127210 */ /* 0x000fce0007ffe1ff */
.L_x_34:
[----:B------:R-:W-:-:S05]  /*0c00*/  IMAD.WIDE R6, R17, 0x4, R4 ;  /* 0x0000000411067825 */ /* 0x000fca00078e0204 */
[----:B-1----:R-:W2:Y:S01]  /*0c10*/  LDG.E R10, desc[UR4][R6.64] ;  /* 0x00000004060a7981 */ /* 0x002ea2000c1e1900 */
[----:B0-----:R-:W-:-:S03]  /*0c20*/  FMUL R9, R21, UR9 ;  /* 0x0000000915097c20 */ /* 0x001fc60008400000 */
[----:B------:R-:W3:Y:S01]  /*0c30*/  LDG.E R21, desc[UR4][R2.64] ;  /* 0x0000000402157981 */ /* 0x000ee2000c1e1900 */
[----:B-----5:R-:W-:-:S04]  /*0c40*/  FFMA R8, R22, UR8, R9 ;  /* 0x0000000816087c23 */ /* 0x020fc80008000009 */
[----:B------:R-:W-:-:S04]  /*0c50*/  FFMA R23, -R19, UR10, R8 ;  /* 0x0000000a13177c23 */ /* 0x000fc80008000108 */
[----:B------:R-:W-:Y:S01]  /*0c60*/  FFMA R23, -R20, UR11, R23 ;  /* 0x0000000b14177c23 */ /* 0x000fe20008000117 */
[----:B------:R-:W-:-:S04]  /*0c70*/  IMAD.WIDE R8, R17, 0x4, R6 ;  /* 0x0000000411087825 */ /* 0x000fc800078e0206 */
[----:B--2---:R-:W-:-:S05]  /*0c80*/  FADD R25, R23, R10 ;  /* 0x0000000a17197221 */ /* 0x004fca0000000000 */
[----:B------:R0:W-:Y:S04]  /*0c90*/  STG.E desc[UR4][R6.64], R25 ;  /* 0x0000001906007986 */ /* 0x0001e8000c101904 */
[----:B------:R-:W2:Y:S01]  /*0ca0*/  LDG.E R20, desc[UR4][R8.64] ;  /* 0x0000000408147981 */ /* 0x000ea2000c1e1900 */
[----:B------:R-:W-:Y:S01]  /*0cb0*/  FMUL R22, R22, UR9 ;  /* 0x0000000916167c20 */ /* 0x000fe20008400000 */
[----:B------:R-:W-:-:S04]  /*0cc0*/  IMAD.WIDE R12, R15, 0x4, R2 ;  /* 0x000000040f0c7825 */ /* 0x000fc800078e0202 */
[----:B---3--:R-:W-:-:S04]  /*0cd0*/  FFMA R22, R21, UR8, R22 ;  /* 0x0000000815167c23 */ /* 0x008fc80008000016 */
[----:B------:R-:W-:Y:S02]  /*0ce0*/  FFMA R10, -R23, UR10, R22 ;  /* 0x0000000a170a7c23 */ /* 0x000fe40008000116 */
[----:B------:R-:W0:Y:S02]  /*0cf0*/  LDG.E R22, desc[UR4][R12.64] ;  /* 0x000000040c167981 */ /* 0x000e24000c1e1900 */
[----:B------:R-:W-:Y:S01]  /*0d00*/  FFMA R19, -R19, UR11, R10 ;  /* 0x0000000b13137c23 */ /* 0x000fe2000800010a */
[----:B------:R-:W-:-:S04]  /*0d10*/  IMAD.WIDE R10, R17, 0x4, R8 ;  /* 0x00000004110a7825 */ /* 0x000fc800078e0208 */
[----:B--2---:R-:W-:-:S05]  /*0d20*/  FADD R27, R19, R20 ;  /* 0x00000014131b7221 */ /* 0x004fca0000000000 */
[----:B------:R1:W-:Y:S04]  /*0d30*/  STG.E desc[UR4][R8.64], R27 ;  /* 0x0000001b08007986 */ /* 0x0003e8000c101904 */
[----:B------:R-:W2:Y:S01]  /*0d40*/  LDG.E R26, desc[UR4][R10.64] ;  /* 0x000000040a1a7981 */ /* 0x000ea2000c1e1900 */
[----:B------:R-:W-:-:S04]  /*0d50*/  FMUL R21, R21, UR9 ;  /* 0x0000000915157c20 */ /* 0x000fc80008400000 */
[----:B0-----:R-:W-:Y:S01]  /*0d60*/  FFMA R6, R22, UR8, R21 ;  /* 0x0000000816067c23 */ /* 0x001fe20008000015 */
[----:B------:R-:W-:-:S04]  /*0d70*/  IMAD.WIDE R20, R15, 0x4, R12 ;  /* 0x000000040f147825 */ /* 0x000fc800078e020c */
[----:B------:R-:W-:Y:S01]  /*0d80*/  FFMA R6, -R19, UR10, R6 ;  /* 0x0000000a13067c23 */ /* 0x000fe20008000106 */
[----:B------:R-:W3:Y:S03]  /*0d90*/  LDG.E R24, desc[UR4][R20.64] ;  /* 0x0000000414187981 */ /* 0x000ee6000c1e1900 */
[----:B------:R-:W-:Y:S01]  /*0da0*/  FFMA R23, -R23, UR11, R6 ;  /* 0x0000000b17177c23 */ /* 0x000fe20008000106 */
[----:B------:R-:W-:-:S04]  /*0db0*/  IMAD.WIDE R6, R17, 0x4, R10 ;  /* 0x0000000411067825 */ /* 0x000fc800078e020a */
[----:B--2---:R-:W-:-:S05]  /*0dc0*/  FADD R25, R23, R26 ;  /* 0x0000001a17197221 */ /* 0x004fca0000000000 */
[----:B------:R0:W-:Y:S04]  /*0dd0*/  STG.E desc[UR4][R10.64], R25 ;  /* 0x000000190a007986 */ /* 0x0001e8000c101904 */
[----:B-1----:R-:W2:Y:S01]  /*0de0*/  LDG.E R27, desc[UR4][R6.64] ;  /* 0x00000004061b7981 */ /* 0x002ea2000c1e1900 */
[----:B------:R-:W-:Y:S01]  /*0df0*/  FMUL R9, R22, UR9 ;  /* 0x0000000916097c20 */ /* 0x000fe20008400000 */
[----:B------:R-:W-:-:S04]  /*0e00*/  IMAD.WIDE R12, R15, 0x4, R20 ;  /* 0x000000040f0c7825 */ /* 0x000fc800078e0214 */
[----:B---3--:R-:W-:Y:S01]  /*0e10*/  FFMA R8, R24, UR8, R9 ;  /* 0x0000000818087c23 */ /* 0x008fe20008000009 */
[----:B------:R-:W3:Y:S03]  /*0e20*/  LDG.E R22, desc[UR4][R12.64] ;  /* 0x000000040c167981 */ /* 0x000ee6000c1e1900 */
[----:B------:R-:W-:-:S04]  /*0e30*/  FFMA R8, -R23, UR10, R8 ;  /* 0x0000000a17087c23 */ /* 0x000fc80008000108 */
[----:B------:R-:W-:Y:S01]  /*0e40*/  FFMA R20, -R19, UR11, R8 ;  /* 0x0000000b13147c23 */ /* 0x000fe20008000108 */
[----:B------:R-:W-:-:S04]  /*0e50*/  IMAD.WIDE R8, R17, 0x4, R6 ;  /* 0x0000000411087825 */ /* 0x000fc800078e0206 */
[----:B--2---:R-:W-:-:S05]  /*0e60*/  FADD R27, R20, R27 ;  /* 0x0000001b141b7221 */ /* 0x004fca0000000000 */
[----:B------:R1:W-:Y:S04]  /*0e70*/  STG.E desc[UR4][R6.64], R27 ;  /* 0x0000001b06007986 */ /* 0x0003e8000c101904 */
[----:B0-----:R-:W2:Y:S01]  /*0e80*/  LDG.E R25, desc[UR4][R8.64] ;  /* 0x0000000408197981 */ /* 0x001ea2000c1e1900 */
[----:B------:R-:W-:-:S04]  /*0e90*/  FMUL R11, R24, UR9 ;  /* 0x00000009180b7c20 */ /* 0x000fc80008400000 */
[----:B---3--:R-:W-:Y:S01]  /*0ea0*/  FFMA R19, R22, UR8, R11 ;  /* 0x0000000816137c23 */ /* 0x008fe2000800000b */
        /* <DEDUP_REMOVED lines=8> */
[----:B------:R-:W-:-:S04]  /*0f30*/  FMUL R22, R22, UR9 ;  /* 0x0000000916167c20 */ /* 0x000fc80008400000 */
[----:B---3--:R-:W-:Y:S01]  /*0f40*/  FFMA R7, R21, UR8, R22 ;  /* 0x0000000815077c23 */ /* 0x008fe20008000016 */
[----:B------:R-:W-:-:S04]  /*0f50*/  IMAD.WIDE R22, R15, 0x4, R10 ;  /* 0x000000040f167825 */ /* 0x000fc800078e020a */
[----:B------:R-:W-:Y:S01]  /*0f60*/  FFMA R7, -R24, UR10, R7 ;  /* 0x0000000a18077c23 */ /* 0x000fe20008000107 */
[----:B------:R-:W3:Y:S03]  /*0f70*/  LDG.E R19, desc[UR4][R22.64] ;  /* 0x0000000416137981 */ /* 0x000ee6000c1e1900 */
[----:B------:R-:W-:-:S04]  /*0f80*/  FFMA R25, -R20, UR11, R7 ;  /* 0x0000000b14197c23 */ /* 0x000fc80008000107 */
[----:B--2---:R-:W-:Y:S01]  /*0f90*/  FADD R27, R25, R6 ;  /* 0x00000006191b7221 */ /* 0x004fe20000000000 */
[----:B------:R-:W-:-:S04]  /*0fa0*/  IMAD.WIDE R6, R17, 0x4, R12 ;  /* 0x0000000411067825 */ /* 0x000fc800078e020c */
        /* <DEDUP_REMOVED lines=11> */
[----:B------:R-:W2:Y:S01]  /*1060*/  LDG.E R26, desc[UR4][R10.64] ;  /* 0x000000040a1a7981 */ /* 0x000ea2000c1e1900 */
[----:B------:R-:W-:Y:S01]  /*1070*/  FMUL R24, R19, UR9 ;  /* 0x0000000913187c20 */ /* 0x000fe20008400000 */
[----:B------:R-:W-:-:S03]  /*1080*/  IADD3 R18, PT, PT, R18, 0x8, RZ ;  /* 0x0000000812127810 */ /* 0x000fc60007ffe0ff */
[----:B---3--:R-:W-:Y:S01]  /*1090*/  FFMA R19, R21, UR8, R24 ;  /* 0x0000000815137c23 */ /* 0x008fe20008000018 */
[----:B------:R-:W-:-:S03]  /*10a0*/  ISETP.NE.AND P0, PT, R18, RZ, PT ;  /* 0x000000ff1200720c */ /* 0x000fc60003f05270 */
[----:B------:R-:W-:Y:S01]  /*10b0*/  FFMA R24, -R20, UR10, R19 ;  /* 0x0000000a14187c23 */ /* 0x000fe20008000113 */
[----:B-1----:R-:W-:-:S04]  /*10c0*/  IMAD.WIDE R12, R15, 0x4, R8 ;  /* 0x000000040f0c7825 */ /* 0x002fc800078e0208 */
[----:B------:R-:W-:Y:S01]  /*10d0*/  FFMA R19, -R25, UR11, R24 ;  /* 0x0000000b19137c23 */ /* 0x000fe20008000118 */
[----:B------:R1:W5:Y:S01]  /*10e0*/  LDG.E R22, desc[UR4][R12.64] ;  /* 0x000000040c167981 */ /* 0x000362000c1e1900 */
[----:B0-----:R-:W-:Y:S01]  /*10f0*/  IMAD.WIDE R6, R17, 0x20, R4 ;  /* 0x0000002011067825 */ /* 0x001fe200078e0204 */
[----:B------:R-:W-:Y:S02]  /*1100*/  MOV R8, R2 ;  /* 0x0000000200087202 */ /* 0x000fe40000000f00 */
[----:B------:R-:W-:Y:S01]  /*1110*/  MOV R9, R3 ;  /* 0x0000000300097202 */ /* 0x000fe20000000f00 */
[----:B------:R-:W-:Y:S01]  /*1120*/  IMAD.WIDE R2, R15, 0x4, R12 ;  /* 0x000000040f027825 */ /* 0x000fe200078e020c */
[----:B------:R-:W-:Y:S02]  /*1130*/  MOV R4, R10 ;  /* 0x0000000a00047202 */ /* 0x000fe40000000f00 */
[----:B------:R-:W-:Y:S01]  /*1140*/  MOV R5, R11 ;  /* 0x0000000b00057202 */ /* 0x000fe20000000f00 */
[----:B--2---:R-:W-:-:S05]  /*1150*/  FADD R23, R19, R26 ;  /* 0x0000001a13177221 */ /* 0x004fca0000000000 */
[----:B------:R1:W-:Y:S01]  /*1160*/  STG.E desc[UR4][R10.64], R23 ;  /* 0x000000170a007986 */ /* 0x0003e2000c101904 */
[----:B------:R-:W-:Y:S05]  /*1170*/  @P0 BRA `(.L_x_34) ;  /* 0xfffffff800a00947 */ /* 0x000fea000383ffff */
[----:B------:R-:W-:Y:S01]  /*1180*/  IMAD.WIDE R2, R15, 0x20, R8 ;  /* 0x000000200f027825 */ /* 0x000fe200078e0208 */
[----:B------:R-:W-:Y:S02]  /*1190*/  MOV R4, R6 ;  /* 0x0000000600047202 */ /* 0x000fe40000000f00 */
[----:B------:R-:W-:-:S07]  /*11a0*/  MOV R5, R7 ;  /* 0x0000000700057202 */ /* 0x000fce0000000f00 */
.L_x_33:
[----:B------:R-:W-:-:S13]  /*11b0*/  ISETP.NE.AND P0, PT, R16, RZ, PT ;  /* 0x000000ff1000720c */ /* 0x000fda0003f05270 */
[----:B------:R-:W-:Y:S05]  /*11c0*/  @!P0 EXIT ;  /* 0x000000000000894d */ /* 0x000fea0003800000 */
[----:B------:R-:W-:Y:S02]  /*11d0*/  ISETP.GE.U32.AND P0, PT, R16, 0x4, PT ;  /* 0x000000041000780c */ /* 0x000fe40003f06070 */
[----:B------:R-:W-:-:S04]  /*11e0*/  LOP3.LUT R17, R0, 0x3, RZ, 0xc0, !PT ;  /* 0x0000000300117812 */ /* 0x000fc800078ec0ff */
[----:B------:R-:W-:-:S07]  /*11f0*/  ISETP.NE.AND P1, PT, R17, RZ, PT ;  /* 0x000000ff1100720c */ /* 0x000fce0003f25270 */
[----:B------:R-:W-:Y:S06]  /*1200*/  @!P0 BRA `(.L_x_35) ;  /* 0x0000000000a88947 */ /* 0x000fec0003800000 */
[----:B-1----:R-:W-:Y:S01]  /*1210*/  IADD3 R11, PT, PT, -R14, RZ, RZ ;  /* 0x000000ff0e0b7210 */ /* 0x002fe20007ffe1ff */
[----:B------:R-:W0:Y:S01]  /*1220*/  LDCU.128 UR8, c[0x0][0x3a0] ;  /* 0x00007400ff0877ac */ /* 0x000e220008000c00 */
[----:B------:R-:W2:Y:S03]  /*1230*/  LDG.E R10, desc[UR4][R2.64] ;  /* 0x00000004020a7981 */ /* 0x000ea6000c1e1900 */
[----:B------:R-:W-:-:S05]  /*1240*/  IMAD.WIDE R4, R11, 0x4, R4 ;  /* 0x000000040b047825 */ /* 0x000fca00078e0204 */
[----:B------:R-:W3:Y:S01]  /*1250*/  LDG.E R9, desc[UR4][R4.64] ;  /* 0x0000000404097981 */ /* 0x000ee2000c1e1900 */
[----:B0-----:R-:W-:-:S04]  /*1260*/  FMUL R7, R21, UR9 ;  /* 0x0000000915077c20 */ /* 0x001fc80008400000 */
[----:B-----5:R-:W-:-:S04]  /*1270*/  FFMA R6, R22, UR8, R7 ;  /* 0x0000000816067c23 */ /* 0x020fc80008000007 */
[----:B------:R-:W-:-:S04]  /*1280*/  FFMA R7, -R19, UR10, R6 ;  /* 0x0000000a13077c23 */ /* 0x000fc80008000106 */
[----:B------:R-:W-:Y:S01]  /*1290*/  FFMA R20, -R20, UR11, R7 ;  /* 0x0000000b14147c23 */ /* 0x000fe20008000107 */
[----:B------:R-:W-:-:S04]  /*12a0*/  IMAD.WIDE R6, R11, 0x4, R4 ;  /* 0x000000040b067825 */ /* 0x000fc800078e0204 */
[----:B---3--:R-:W-:-:S05]  /*12b0*/  FADD R21, R20, R9 ;  /* 0x0000000914157221 */ /* 0x008fca0000000000 */
[----:B------:R0:W-:Y:S04]  /*12c0*/  STG.E desc[UR4][R4.64], R21 ;  /* 0x0000001504007986 */ /* 0x0001e8000c101904 */
[----:B------:R-:W3:Y:S01]  /*12d0*/  LDG.E R18, desc[UR4][R6.64] ;  /* 0x0000000406127981 */ /* 0x000ee2000c1e1900 */
[----:B------:R-:W-:Y:S01]  /*12e0*/  FMUL R9, R22, UR9 ;  /* 0x0000000916097c20 */ /* 0x000fe20008400000 */
[----:B------:R-:W-:-:S04]  /*12f0*/  IMAD.WIDE R12, R15, 0x4, R2 ;  /* 0x000000040f0c7825 */ /* 0x000fc800078e0202 */
[----:B--2---:R-:W-:Y:S01]  /*1300*/  FFMA R9, R10, UR8, R9 ;  /* 0x000000080a097c23 */ /* 0x004fe20008000009 */
[----:B------:R-:W0:Y:S03]  /*1310*/  LDG.E R16, desc[UR4][R12.64] ;  /* 0x000000040c107981 */ /* 0x000e26000c1e1900 */
[----:B------:R-:W-:-:S04]  /*1320*/  FFMA R8, -R20, UR10, R9 ;  /* 0x0000000a14087c23 */ /* 0x000fc80008000109 */
[----:B------:R-:W-:Y:S01]  /*1330*/  FFMA R19, -R19, UR11, R8 ;  /* 0x0000000b13137c23 */ /* 0x000fe20008000108 */
[----:B------:R-:W-:-:S04]  /*1340*/  IMAD.WIDE R8, R11, 0x4, R6 ;  /* 0x000000040b087825 */ /* 0x000fc800078e0206 */
[----:B---3--:R-:W-:-:S05]  /*1350*/  FADD R23, R19, R18 ;  /* 0x0000001213177221 */ /* 0x008fca0000000000 */
        /* <DEDUP_REMOVED lines=12> */
[----:B------:R-:W-:-:S04]  /*1420*/  FMUL R16, R16, UR9 ;  /* 0x0000000910107c20 */ /* 0x000fc80008400000 */
[----:B---3--:R-:W-:-:S04]  /*1430*/  FFMA R11, R21, UR8, R16 ;  /* 0x00000008150b7c23 */ /* 0x008fc80008000010 */
[----:B------:R-:W-:Y:S01]  /*1440*/  FFMA R10, -R20, UR10, R11 ;  /* 0x0000000a140a7c23 */ /* 0x000fe2000800010b */
[----:B-1----:R-:W-:-:S04]  /*1450*/  IMAD.WIDE R6, R15, 0x4, R2 ;  /* 0x000000040f067825 */ /* 0x002fc800078e0202 */
[----:B------:R-:W-:Y:S01]  /*1460*/  FFMA R19, -R19, UR11, R10 ;  /* 0x0000000b13137c23 */ /* 0x000fe2000800010a */
[----:B------:R0:W5:Y:S01]  /*1470*/  LDG.E R22, desc[UR4][R6.64] ;  /* 0x0000000406167981 */ /* 0x000162000c1e1900 */
[----:B------:R-:W-:-:S04]  /*1480*/  IMAD.WIDE R2, R15, 0x4, R6 ;  /* 0x000000040f027825 */ /* 0x000fc800078e0206 */
[----:B--2---:R-:W-:-:S05]  /*1490*/  FADD R11, R19, R12 ;  /* 0x0000000c130b7221 */ /* 0x004fca0000000000 */
[----:B------:R0:W-:Y:S02]  /*14a0*/  STG.E desc[UR4][R4.64], R11 ;  /* 0x0000000b04007986 */ /* 0x0001e4000c101904 */
.L_x_35:
[----:B------:R-:W-:Y:S05]  /*14b0*/  @!P1 EXIT ;  /* 0x000000000000994d */ /* 0x000fea0003800000 */
[----:B------:R-:W-:Y:S02]  /*14c0*/  ISETP.NE.AND P0, PT, R17, 0x1, PT ;  /* 0x000000011100780c */ /* 0x000fe40003f05270 */
[----:B------:R-:W-:-:S04]  /*14d0*/  LOP3.LUT R0, R0, 0x1, RZ, 0xc0, !PT ;  /* 0x0000000100007812 */ /* 0x000fc800078ec0ff */
[----:B------:R-:W-:-:S07]  /*14e0*/  ISETP.NE.U32.AND P1, PT, R0, 0x1, PT ;  /* 0x000000010000780c */ /* 0x000fce0003f25070 */
[----:B------:R-:W-:Y:S06]  /*14f0*/  @!P0 BRA `(.L_x_36) ;  /* 0x0000000000588947 */ /* 0x000fec0003800000 */
[----:B0-----:R-:W-:Y:S01]  /*1500*/  IADD3 R9, PT, PT, -R14, RZ, RZ ;  /* 0x000000ff0e097210 */ /* 0x001fe20007ffe1ff */
[----:B------:R-:W1:Y:S04]  /*1510*/  LDCU.128 UR8, c[0x0][0x3a0] ;  /* 0x00007400ff0877ac */ /* 0x000e680008000c00 */
[----:B------:R-:W-:-:S05]  /*1520*/  IMAD.WIDE R6, R9, 0x4, R4 ;  /* 0x0000000409067825 */ /* 0x000fca00078e0204 */
[----:B------:R-:W2:Y:S01]  /*1530*/  LDG.E R5, desc[UR4][R6.64] ;  /* 0x0000000406057981 */ /* 0x000ea2000c1e1900 */
[----:B-1----:R-:W-:-:S03]  /*1540*/  FMUL R11, R21, UR9 ;  /* 0x00000009150b7c20 */ /* 0x002fc60008400000 */
[----:B------:R-:W3:Y:S01]  /*1550*/  LDG.E R21, desc[UR4][R2.64] ;  /* 0x0000000402157981 */ /* 0x000ee2000c1e1900 */
[----:B-----5:R-:W-:-:S04]  /*1560*/  FFMA R0, R22, UR8, R11 ;  /* 0x0000000816007c23 */ /* 0x020fc8000800000b */
[----:B------:R-:W-:-:S04]  /*1570*/  FFMA R11, -R19, UR10, R0 ;  /* 0x0000000a130b7c23 */ /* 0x000fc80008000100 */
[----:B------:R-:W-:-:S04]  /*1580*/  FFMA R20, -R20, UR11, R11 ;  /* 0x0000000b14147c23 */ /* 0x000fc8000800010b */
[----:B--2---:R-:W-:Y:S01]  /*1590*/  FADD R11, R20, R5 ;  /* 0x00000005140b7221 */ /* 0x004fe20000000000 */
[----:B------:R-:W-:-:S04]  /*15a0*/  IMAD.WIDE R4, R9, 0x4, R6 ;  /* 0x0000000409047825 */ /* 0x000fc800078e0206 */
[----:B------:R2:W-:Y:S04]  /*15b0*/  STG.E desc[UR4][R6.64], R11 ;  /* 0x0000000b06007986 */ /* 0x0005e8000c101904 */
[----:B------:R-:W4:Y:S01]  /*15c0*/  LDG.E R10, desc[UR4][R4.64] ;  /* 0x00000004040a7981 */ /* 0x000f22000c1e1900 */
[----:B------:R-:W-:-:S06]  /*15d0*/  IMAD.WIDE R8, R15, 0x4, R2 ;  /* 0x000000040f087825 */ /* 0x000fcc00078e0202 */
[----:B------:R-:W2:Y:S01]  /*15e0*/  LDG.E R8, desc[UR4][R8.64] ;  /* 0x0000000408087981 */ /* 0x000ea2000c1e1900 */
[----:B------:R-:W-:-:S04]  /*15f0*/  FMUL R0, R22, UR9 ;  /* 0x0000000916007c20 */ /* 0x000fc80008400000 */
[----:B---3--:R-:W-:-:S04]  /*1600*/  FFMA R13, R21, UR8, R0 ;  /* 0x00000008150d7c23 */ /* 0x008fc80008000000 */
[----:B------:R-:W-:-:S04]  /*1610*/  FFMA R0, -R20, UR10, R13 ;  /* 0x0000000a14007c23 */ /* 0x000fc8000800010d */
[----:B------:R-:W-:-:S04]  /*1620*/  FFMA R19, -R19, UR11, R0 ;  /* 0x0000000b13137c23 */ /* 0x000fc80008000100 */
[----:B----4-:R-:W-:-:S05]  /*1630*/  FADD R3, R19, R10 ;  /* 0x0000000a13037221 */ /* 0x010fca0000000000 */
[----:B------:R3:W-:Y:S01]  /*1640*/  STG.E desc[UR4][R4.64], R3 ;  /* 0x0000000304007986 */ /* 0x0007e2000c101904 */
[----:B--2---:R-:W-:-:S07]  /*1650*/  MOV R22, R8 ;  /* 0x0000000800167202 */ /* 0x004fce0000000f00 */
.L_x_36:
[----:B------:R-:W-:Y:S05]  /*1660*/  @P1 EXIT ;  /* 0x000000000000194d */ /* 0x000fea0003800000 */
[----:B---3--:R-:W-:Y:S01]  /*1670*/  IADD3 R3, PT, PT, -R14, RZ, RZ ;  /* 0x000000ff0e037210 */ /* 0x008fe20007ffe1ff */
[----:B------:R-:W2:Y:S04]  /*1680*/  LDCU.128 UR8, c[0x0][0x3a0] ;  /* 0x00007400ff0877ac */ /* 0x000ea80008000c00 */
[----:B0-----:R-:W-:-:S05]  /*1690*/  IMAD.WIDE R4, R3, 0x4, R4 ;  /* 0x0000000403047825 */ /* 0x001fca00078e0204 */
[----:B------:R-:W3:Y:S01]  /*16a0*/  LDG.E R0, desc[UR4][R4.64] ;  /* 0x0000000404007981 */ /* 0x000ee2000c1e1900 */
[----:B--2---:R-:W-:-:S04]  /*16b0*/  FMUL R3, R21, UR9 ;  /* 0x0000000915037c20 */ /* 0x004fc80008400000 */
[----:B-----5:R-:W-:-:S04]  /*16c0*/  FFMA R22, R22, UR8, R3 ;  /* 0x0000000816167c23 */ /* 0x020fc80008000003 */
[----:B------:R-:W-:-:S04]  /*16d0*/  FFMA R3, -R19, UR10, R22 ;  /* 0x0000000a13037c23 */ /* 0x000fc80008000116 */
[----:B------:R-:W-:-:S04]  /*16e0*/  FFMA R3, -R20, UR11, R3 ;  /* 0x0000000b14037c23 */ /* 0x000fc80008000103 */
[----:B---3--:R-:W-:-:S05]  /*16f0*/  FADD R3, R3, R0 ;  /* 0x0000000003037221 */ /* 0x008fca0000000000 */
[----:B------:R-:W-:Y:S01]  /*1700*/  STG.E desc[UR4][R4.64], R3 ;  /* 0x0000000304007986 */ /* 0x000fe2000c101904 */
[----:B------:R-:W-:Y:S05]  /*1710*/  EXIT ;  /* 0x000000000000794d */ /* 0x000fea0003800000 */
.L_x_37:
        /* <DEDUP_REMOVED lines=14> */
.L_x_50:


//--------------------- .text._Z19d_transposeDiagonalPfS_ii --------------------------
	.section	.text._Z19d_transposeDiagonalPfS_ii,"ax",@progbits
	.align	128
        .global         _Z19d_transposeDiagonalPfS_ii
        .type           _Z19d_transposeDiagonalPfS_ii,@function
        .size           _Z19d_transposeDiagonalPfS_ii,(.L_x_51 - _Z19d_transposeDiagonalPfS_ii)
        .other          _Z19d_transposeDiagonalPfS_ii,@"STO_CUDA_ENTRY STV_DEFAULT"
_Z19d_transposeDiagonalPfS_ii:
.text._Z19d_transposeDiagonalPfS_ii:
[----:B------:R-:W-:Y:S01]  /*0000*/  LDC R1, c[0x0][0x37c] ;  /* 0x0000df00ff017b82 */ /* 0x000fe20000000800 */
[----:B------:R-:W0:Y:S02]  /*0010*/  LDCU.64 UR6, c[0x0][0x390] ;  /* 0x00007200ff0677ac */ /* 0x000e240008000a00 */
[----:B0-----:R-:W-:-:S09]  /*0020*/  UISETP.NE.AND UP0, UPT, UR6, UR7, UPT ;  /* 0x000000070600728c */ /* 0x001fd2000bf05270 */
[----:B------:R-:W-:Y:S05]  /*0030*/  BRA.U UP0, `(.L_x_38) ;  /* 0x00000001005c7547 */ /* 0x000fea000b800000 */
[----:B------:R-:W0:Y:S08]  /*0040*/  LDC R5, c[0x0][0x370] ;  /* 0x0000dc00ff057b82 */ /* 0x000e300000000800 */
[----:B------:R-:W-:Y:S08]  /*0050*/  S2UR UR5, SR_CTAID.X ;  /* 0x00000000000579c3 */ /* 0x000ff00000002500 */
[----:B------:R-:W1:Y:S01]  /*0060*/  S2UR UR4, SR_CTAID.Y ;  /* 0x00000000000479c3 */ /* 0x000e620000002600 */
[----:B0-----:R-:W0:Y:S01]  /*0070*/  I2F.U32.RP R0, R5 ;  /* 0x0000000500007306 */ /* 0x001e220000209000 */
[----:B------:R-:W-:-:S07]  /*0080*/  ISETP.NE.U32.AND P1, PT, R5, RZ, PT ;  /* 0x000000ff0500720c */ /* 0x000fce0003f25070 */
[----:B0-----:R-:W0:Y:S01]  /*0090*/  MUFU.RCP R0, R0 ;  /* 0x0000000000007308 */ /* 0x001e220000001000 */
[----:B-1----:R-:W-:Y:S01]  /*00a0*/  UIADD3 UR4, UPT, UPT, UR5, UR4, URZ ;  /* 0x0000000405047290 */ /* 0x002fe2000fffe0ff */
[----:B0-----:R-:W-:-:S06]  /*00b0*/  VIADD R2, R0, 0xffffffe ;  /* 0x0ffffffe00027836 */ /* 0x001fcc0000000000 */
[----:B------:R0:W1:Y:S02]  /*00c0*/  F2I.FTZ.U32.TRUNC.NTZ R3, R2 ;  /* 0x0000000200037305 */ /* 0x000064000021f000 */
[----:B0-----:R-:W-:Y:S02]  /*00d0*/  HFMA2 R2, -RZ, RZ, 0, 0 ;  /* 0x00000000ff027431 */ /* 0x001fe400000001ff */
[----:B-1----:R-:W-:-:S04]  /*00e0*/  IMAD.MOV R4, RZ, RZ, -R3 ;  /* 0x000000ffff047224 */ /* 0x002fc800078e0a03 */
[----:B------:R-:W-:Y:S01]  /*00f0*/  IMAD R7, R4, R5, RZ ;  /* 0x0000000504077224 */ /* 0x000fe200078e02ff */
[----:B------:R-:W-:-:S03]  /*0100*/  MOV R4, UR5 ;  /* 0x0000000500047c02 */ /* 0x000fc60008000f00 */
[----:B------:R-:W-:-:S06]  /*0110*/  IMAD.HI.U32 R3, R3, R7, R2 ;  /* 0x0000000703037227 */ /* 0x000fcc00078e0002 */
[----:B------:R-:W-:-:S04]  /*0120*/  IMAD.HI.U32 R3, R3, UR4, RZ ;  /* 0x0000000403037c27 */ /* 0x000fc8000f8e00ff */
[----:B------:R-:W-:-:S04]  /*0130*/  IMAD.MOV R0, RZ, RZ, -R3 ;  /* 0x000000ffff007224 */ /* 0x000fc800078e0a03 */
[----:B------:R-:W-:-:S05]  /*0140*/  IMAD R0, R5, R0, UR4 ;  /* 0x0000000405007e24 */ /* 0x000fca000f8e0200 */
[----:B------:R-:W-:-:S13]  /*0150*/  ISETP.GE.U32.AND P0, PT, R0, R5, PT ;  /* 0x000000050000720c */ /* 0x000fda0003f06070 */
[----:B------:R-:W-:-:S04]  /*0160*/  @P0 IADD3 R0, PT, PT, R0, -R5, RZ ;  /* 0x8000000500000210 */ /* 0x000fc80007ffe0ff */
[----:B------:R-:W-:-:S13]  /*0170*/  ISETP.GE.U32.AND P0, PT, R0, R5, PT ;  /* 0x000000050000720c */ /* 0x000fda0003f06070 */
[----:B------:R-:W-:Y:S01]  /*0180*/  @P0 IMAD.IADD R0, R0, 0x1, -R5 ;  /* 0x0000000100000824 */ /* 0x000fe200078e0a05 */
[----:B------:R-:W-:Y:S01]  /*0190*/  @!P1 LOP3.LUT R0, RZ, R5, RZ, 0x33, !PT ;  /* 0x00000005ff009212 */ /* 0x000fe200078e33ff */
[----:B------:R-:W-:Y:S06]  /*01a0*/  BRA `(.L_x_39) ;  /* 0x0000000000b07947 */ /* 0x000fec0003800000 */
.L_x_38:
[----:B------:R-:W0:Y:S01]  /*01b0*/  LDC R0, c[0x0][0x370] ;  /* 0x0000dc00ff007b82 */ /* 0x000e220000000800 */
[----:B------:R-:W1:Y:S01]  /*01c0*/  S2R R9, SR_CTAID.X ;  /* 0x0000000000097919 */ /* 0x000e620000002500 */
[----:B------:R-:W1:Y:S06]  /*01d0*/  S2R R4, SR_CTAID.Y ;  /* 0x0000000000047919 */ /* 0x000e6c0000002600 */
[----:B------:R-:W2:Y:S01]  /*01e0*/  LDC R8, c[0x0][0x374] ;  /* 0x0000dd00ff087b82 */ /* 0x000ea20000000800 */
[----:B0-----:R-:W0:Y:S08]  /*01f0*/  I2F.U32.RP R6, R0 ;  /* 0x0000000000067306 */ /* 0x001e300000209000 */
[----:B--2---:R-:W2:Y:S01]  /*0200*/  I2F.U32.RP R5, R8 ;  /* 0x0000000800057306 */ /* 0x004ea20000209000 */
[----:B------:R-:W-:Y:S01]  /*0210*/  ISETP.NE.U32.AND P2, PT, R8, RZ, PT ;  /* 0x000000ff0800720c */ /* 0x000fe20003f45070 */
[----:B-1----:R-:W-:-:S06]  /*0220*/  IMAD R4, R4, R0, R9 ;  /* 0x0000000004047224 */ /* 0x002fcc00078e0209 */
[----:B0-----:R-:W-:Y:S08]  /*0230*/  MUFU.RCP R6, R6 ;  /* 0x0000000600067308 */ /* 0x001ff00000001000 */
[----:B--2---:R-:W0:Y:S02]  /*0240*/  MUFU.RCP R5, R5 ;  /* 0x0000000500057308 */ /* 0x004e240000001000 */
[----:B0-----:R-:W-:-:S06]  /*0250*/  VIADD R2, R5, 0xffffffe ;  /* 0x0ffffffe05027836 */ /* 0x001fcc0000000000 */
[----:B------:R0:W1:Y:S02]  /*0260*/  F2I.FTZ.U32.TRUNC.NTZ R3, R2 ;  /* 0x0000000200037305 */ /* 0x000064000021f000 */
[----:B0-----:R-:W-:Y:S01]  /*0270*/  IMAD.MOV.U32 R2, RZ, RZ, RZ ;  /* 0x000000ffff027224 */ /* 0x001fe200078e00ff */
[----:B-1----:R-:W-:-:S05]  /*0280*/  IADD3 R7, PT, PT, RZ, -R3, RZ ;  /* 0x80000003ff077210 */ /* 0x002fca0007ffe0ff */
[----:B------:R-:W-:-:S04]  /*0290*/  IMAD R7, R7, R8, RZ ;  /* 0x0000000807077224 */ /* 0x000fc800078e02ff */
[----:B------:R-:W-:Y:S01]  /*02a0*/  IMAD.HI.U32 R3, R3, R7, R2 ;  /* 0x0000000703037227 */ /* 0x000fe200078e0002 */
[----:B------:R-:W-:-:S05]  /*02b0*/  IADD3 R2, PT, PT, R6, 0xffffffe, RZ ;  /* 0x0ffffffe06027810 */ /* 0x000fca0007ffe0ff */
[----:B------:R-:W-:-:S05]  /*02c0*/  IMAD.HI.U32 R5, R3, R4, RZ ;  /* 0x0000000403057227 */ /* 0x000fca00078e00ff */
[----:B------:R-:W-:-:S05]  /*02d0*/  IADD3 R3, PT, PT, -R5, RZ, RZ ;  /* 0x000000ff05037210 */ /* 0x000fca0007ffe1ff */
[----:B------:R-:W-:-:S05]  /*02e0*/  IMAD R3, R8, R3, R4 ;  /* 0x0000000308037224 */ /* 0x000fca00078e0204 */
[----:B------:R-:W-:-:S13]  /*02f0*/  ISETP.GE.U32.AND P0, PT, R3, R8, PT ;  /* 0x000000080300720c */ /* 0x000fda0003f06070 */
[----:B------:R-:W-:Y:S02]  /*0300*/  @P0 IMAD.IADD R3, R3, 0x1, -R8 ;  /* 0x0000000103030824 */ /* 0x000fe400078e0a08 */
[----:B------:R-:W-:-:S03]  /*0310*/  @P0 VIADD R5, R5, 0x1 ;  /* 0x0000000105050836 */ /* 0x000fc60000000000 */
[----:B------:R-:W-:Y:S02]  /*0320*/  ISETP.GE.U32.AND P1, PT, R3, R8, PT ;  /* 0x000000080300720c */ /* 0x000fe40003f26070 */
[----:B------:R0:W1:Y:S02]  /*0330*/  F2I.FTZ.U32.TRUNC.NTZ R3, R2 ;  /* 0x0000000200037305 */ /* 0x000064000021f000 */
[----:B0-----:R-:W-:-:S09]  /*0340*/  IMAD.MOV.U32 R2, RZ, RZ, RZ ;  /* 0x000000ffff027224 */ /* 0x001fd200078e00ff */
[----:B------:R-:W-:Y:S02]  /*0350*/  @P1 IADD3 R5, PT, PT, R5, 0x1, RZ ;  /* 0x0000000105051810 */ /* 0x000fe40007ffe0ff */
[----:B------:R-:W-:Y:S01]  /*0360*/  @!P2 LOP3.LUT R5, RZ, R8, RZ, 0x33, !PT ;  /* 0x00000008ff05a212 */ /* 0x000fe200078e33ff */
[----:B-1----:R-:W-:Y:S01]  /*0370*/  IMAD.MOV R9, RZ, RZ, -R3 ;  /* 0x000000ffff097224 */ /* 0x002fe200078e0a03 */
[----:B------:R-:W-:Y:S02]  /*0380*/  ISETP.NE.U32.AND P1, PT, R0, RZ, PT ;  /* 0x000000ff0000720c */ /* 0x000fe40003f25070 */
[----:B------:R-:W-:Y:S01]  /*0390*/  IADD3 R7, PT, PT, -R5, RZ, RZ ;  /* 0x000000ff05077210 */ /* 0x000fe20007ffe1ff */
[----:B------:R-:W-:-:S04]  /*03a0*/  IMAD R9, R9, R0, RZ ;  /* 0x0000000009097224 */ /* 0x000fc800078e02ff */
[----:B------:R-:W-:Y:S02]  /*03b0*/  IMAD R4, R8, R7, R4 ;  /* 0x0000000708047224 */ /* 0x000fe400078e0204 */
[----:B------:R-:W-:-:S03]  /*03c0*/  IMAD.HI.U32 R2, R3, R9, R2 ;  /* 0x0000000903027227 */ /* 0x000fc600078e0002 */
[----:B------:R-:W-:-:S05]  /*03d0*/  IADD3 R5, PT, PT, R5, R4, RZ ;  /* 0x0000000405057210 */ /* 0x000fca0007ffe0ff */
[----:B------:R-:W-:-:S04]  /*03e0*/  IMAD.HI.U32 R2, R2, R5, RZ ;  /* 0x0000000502027227 */ /* 0x000fc800078e00ff */
[----:B------:R-:W-:-:S04]  /*03f0*/  IMAD.MOV R2, RZ, RZ, -R2 ;  /* 0x000000ffff027224 */ /* 0x000fc800078e0a02 */
[----:B------:R-:W-:-:S05]  /*0400*/  IMAD R5, R0, R2, R5 ;  /* 0x0000000200057224 */ /* 0x000fca00078e0205 */
[----:B------:R-:W-:-:S13]  /*0410*/  ISETP.GE.U32.AND P0, PT, R5, R0, PT ;  /* 0x000000000500720c */ /* 0x000fda0003f06070 */
[----:B------:R-:W-:-:S04]  /*0420*/  @P0 IADD3 R5, PT, PT, R5, -R0, RZ ;  /* 0x8000000005050210 */ /* 0x000fc80007ffe0ff */
[----:B------:R-:W-:-:S13]  /*0430*/  ISETP.GE.U32.AND P0, PT, R5, R0, PT ;  /* 0x000000000500720c */ /* 0x000fda0003f06070 */
[----:B------:R-:W-:Y:S01]  /*0440*/  @P0 IMAD.IADD R5, R5, 0x1, -R0 ;  /* 0x0000000105050824 */ /* 0x000fe200078e0a00 */
[----:B------:R-:W-:-:S04]  /*0450*/  @!P1 LOP3.LUT R5, RZ, R0, RZ, 0x33, !PT ;  /* 0x00000000ff059212 */ /* 0x000fc800078e33ff */
[----:B------:R-:W-:-:S07]  /*0460*/  MOV R0, R5 ;  /* 0x0000000500007202 */ /* 0x000fce0000000f00 */
.L_x_39:
[----:B------:R-:W0:Y:S01]  /*0470*/  S2R R9, SR_TID.Y ;  /* 0x0000000000097919 */ /* 0x000e220000002200 */
[----:B------:R-:W1:Y:S01]  /*0480*/  LDCU.64 UR4, c[0x0][0x358] ;  /* 0x00006b00ff0477ac */ /* 0x000e620008000a00 */
[----:B------:R-:W2:Y:S01]  /*0490*/  S2R R7, SR_TID.X ;  /* 0x0000000000077919 */ /* 0x000ea20000002100 */
[----:B0-----:R-:W-:Y:S01]  /*04a0*/  IMAD R6, R4, 0x20, R9 ;  /* 0x0000002004067824 */ /* 0x001fe200078e0209 */
[----:B--2---:R-:W-:-:S04]  /*04b0*/  LEA R5, R0, R7, 0x5 ;  /* 0x0000000700057211 */ /* 0x004fc800078e28ff */
[----:B------:R-:W-:-:S04]  /*04c0*/  ISETP.GE.AND P0, PT, R6, UR7, PT ;  /* 0x0000000706007c0c */ /* 0x000fc8000bf06270 */
[----:B------:R-:W-:-:S13]  /*04d0*/  ISETP.GE.OR P0, PT, R5, UR6, P0 ;  /* 0x0000000605007c0c */ /* 0x000fda0008706670 */
[----:B------:R-:W0:Y:S01]  /*04e0*/  @!P0 LDC.64 R2, c[0x0][0x380] ;  /* 0x0000e000ff028b82 */ /* 0x000e220000000a00 */
[----:B------:R-:W-:-:S04]  /*04f0*/  @!P0 IMAD R5, R6, UR6, R5 ;  /* 0x0000000606058c24 */ /* 0x000fc8000f8e0205 */
[----:B0-----:R-:W-:-:S06]  /*0500*/  @!P0 IMAD.WIDE.U32 R2, R5, 0x4, R2 ;  /* 0x0000000405028825 */ /* 0x001fcc00078e0002 */
[----:B-1----:R-:W2:Y:S01]  /*0510*/  @!P0 LDG.E R2, desc[UR4][R2.64] ;  /* 0x0000000402028981 */ /* 0x002ea2000c1e1900 */
[----:B------:R-:W-:Y:S01]  /*0520*/  @!P0 MOV R5, 0x400 ;  /* 0x0000040000058802 */ /* 0x000fe20000000f00 */
[----:B------:R-:W-:Y:S01]  /*0530*/  IMAD R11, R0, 0x20, R9 ;  /* 0x00000020000b7824 */ /* 0x000fe200078e0209 */
[----:B------:R-:W0:Y:S04]  /*0540*/  @!P0 S2R R6, SR_CgaCtaId ;  /* 0x0000000000068919 */ /* 0x000e280000008800 */
[----:B------:R-:W-:Y:S02]  /*0550*/  ISETP.GE.AND P1, PT, R11, UR6, PT ;  /* 0x000000060b007c0c */ /* 0x000fe4000bf26270 */
[----:B0-----:R-:W-:Y:S02]  /*0560*/  @!P0 LEA R5, R6, R5, 0x18 ;  /* 0x0000000506058211 */ /* 0x001fe400078ec0ff */
[----:B------:R-:W-:-:S03]  /*0570*/  LEA R6, R4, R7, 0x5 ;  /* 0x0000000704067211 */ /* 0x000fc600078e28ff */
[----:B------:R-:W-:Y:S01]  /*0580*/  @!P0 IMAD R5, R9, 0x84, R5 ;  /* 0x0000008409058824 */ /* 0x000fe200078e0205 */
[----:B------:R-:W-:-:S03]  /*0590*/  ISETP.GE.OR P1, PT, R6, UR7, P1 ;  /* 0x0000000706007c0c */ /* 0x000fc60008f26670 */
[----:B------:R-:W-:-:S05]  /*05a0*/  @!P0 IMAD R5, R7, 0x4, R5 ;  /* 0x0000000407058824 */ /* 0x000fca00078e0205 */
[----:B--2---:R0:W-:Y:S01]  /*05b0*/  @!P0 STS [R5], R2 ;  /* 0x0000000205008388 */ /* 0x0041e20000000800 */
[----:B------:R-:W-:Y:S06]  /*05c0*/  BAR.SYNC.DEFER_BLOCKING 0x0 ;  /* 0x0000000000007b1d */ /* 0x000fec0000010000 */
[----:B------:R-:W-:Y:S05]  /*05d0*/  @P1 EXIT ;  /* 0x000000000000194d */ /* 0x000fea0003800000 */
[----:B------:R-:W1:Y:S01]  /*05e0*/  S2R R3, SR_CgaCtaId ;  /* 0x0000000000037919 */ /* 0x000e620000008800 */
[----:B------:R-:W-:-:S04]  /*05f0*/  MOV R0, 0x400 ;  /* 0x0000040000007802 */ /* 0x000fc80000000f00 */
[----:B-1----:R-:W-:Y:S02]  /*0600*/  LEA R0, R3, R0, 0x18 ;  /* 0x0000000003007211 */ /* 0x002fe400078ec0ff */
[----:B0-----:R-:W0:Y:S03]  /*0610*/  LDC.64 R2, c[0x0][0x388] ;  /* 0x0000e200ff027b82 */ /* 0x001e260000000a00 */
[----:B------:R-:W-:-:S05]  /*0620*/  IMAD R0, R7, 0x84, R0 ;  /* 0x0000008407007824 */ /* 0x000fca00078e0200 */
[----:B------:R-:W-:Y:S01]  /*0630*/  LEA R4, R9, R0, 0x2 ;  /* 0x0000000009047211 */ /* 0x000fe200078e10ff */
[----:B------:R-:W-:-:S04]  /*0640*/  IMAD R0, R11, UR7, R6 ;  /* 0x000000070b007c24 */ /* 0x000fc8000f8e0206 */
[----:B------:R-:W1:Y:S01]  /*0650*/  LDS R7, [R4] ;  /* 0x0000000004077984 */ /* 0x000e620000000800 */
[----:B------:R-:W-:-:S05]  /*0660*/  SHF.L.U32 R5, R0, 0x2, RZ ;  /* 0x0000000200057819 */ /* 0x000fca00000006ff */
[----:B0-----:R-:W-:-:S05]  /*0670*/  IMAD.WIDE.U32 R2, R5, 0x4, R2 ;  /* 0x0000000405027825 */ /* 0x001fca00078e0002 */
[----:B-1----:R-:W-:Y:S01]  /*0680*/  STG.E desc[UR4][R2.64], R7 ;  /* 0x0000000702007986 */ /* 0x002fe2000c101904 */
[----:B------:R-:W-:Y:S05]  /*0690*/  EXIT ;  /* 0x000000000000794d */ /* 0x000fea0003800000 */
.L_x_40:
        /* <DEDUP_REMOVED lines=14> */
.L_x_51:


//--------------------- .text._Z11d_transposePfS_ii --------------------------
	.section	.text._Z11d_transposePfS_ii,"ax",@progbits
	.align	128
        .global         _Z11d_transposePfS_ii
        .type           _Z11d_transposePfS_ii,@function
        .size           _Z11d_transposePfS_ii,(.L_x_52 - _Z11d_transposePfS_ii)
        .other          _Z11d_transposePfS_ii,@"STO_CUDA_ENTRY STV_DEFAULT"
_Z11d_transposePfS_ii:
.text._Z11d_transposePfS_ii:
[----:B------:R-:W-:Y:S01]  /*0000*/  LDC R1, c[0x0][0x37c] ;  /* 0x0000df00ff017b82 */ /* 0x000fe20000000800 */
[----:B------:R-:W0:Y:S01]  /*0010*/  S2R R8, SR_TID.Y ;  /* 0x0000000000087919 */ /* 0x000e220000002200 */
[----:B------:R-:W1:Y:S01]  /*0020*/  LDCU.64 UR6, c[0x0][0x390] ;  /* 0x00007200ff0677ac */ /* 0x000e620008000a00 */
[----:B------:R-:W0:Y:S01]  /*0030*/  S2R R9, SR_CTAID.Y ;  /* 0x0000000000097919 */ /* 0x000e220000002600 */
[----:B------:R-:W2:Y:S01]  /*0040*/  LDCU.64 UR4, c[0x0][0x358] ;  /* 0x00006b00ff0477ac */ /* 0x000ea20008000a00 */
[----:B------:R-:W3:Y:S01]  /*0050*/  S2R R7, SR_CTAID.X ;  /* 0x0000000000077919 */ /* 0x000ee20000002500 */
[----:B------:R-:W3:Y:S01]  /*0060*/  S2R R6, SR_TID.X ;  /* 0x0000000000067919 */ /* 0x000ee20000002100 */
[----:B0-----:R-:W-:-:S05]  /*0070*/  IMAD R5, R9, 0x20, R8 ;  /* 0x0000002009057824 */ /* 0x001fca00078e0208 */
[----:B-1----:R-:W-:Y:S02]  /*0080*/  ISETP.GE.U32.AND P0, PT, R5, UR7, PT ;  /* 0x0000000705007c0c */ /* 0x002fe4000bf06070 */
[----:B---3--:R-:W-:-:S04]  /*0090*/  LEA R0, R7, R6, 0x5 ;  /* 0x0000000607007211 */ /* 0x008fc800078e28ff */
[----:B------:R-:W-:-:S13]  /*00a0*/  ISETP.GE.U32.OR P0, PT, R0, UR6, P0 ;  /* 0x0000000600007c0c */ /* 0x000fda0008706470 */
[----:B------:R-:W0:Y:S01]  /*00b0*/  @!P0 LDC.64 R2, c[0x0][0x380] ;  /* 0x0000e000ff028b82 */ /* 0x000e220000000a00 */
[----:B------:R-:W-:-:S04]  /*00c0*/  @!P0 IMAD R5, R5, UR6, R0 ;  /* 0x0000000605058c24 */ /* 0x000fc8000f8e0200 */
[----:B0-----:R-:W-:-:S06]  /*00d0*/  @!P0 IMAD.WIDE.U32 R2, R5, 0x4, R2 ;  /* 0x0000000405028825 */ /* 0x001fcc00078e0002 */
[----:B--2---:R-:W2:Y:S01]  /*00e0*/  @!P0 LDG.E R2, desc[UR4][R2.64] ;  /* 0x0000000402028981 */ /* 0x004ea2000c1e1900 */
[----:B------:R-:W-:Y:S01]  /*00f0*/  @!P0 MOV R0, 0x400 ;  /* 0x0000040000008802 */ /* 0x000fe20000000f00 */
[----:B------:R-:W-:Y:S01]  /*0100*/  IMAD R4, R9, 0x20, R6 ;  /* 0x0000002009047824 */ /* 0x000fe200078e0206 */
[----:B------:R-:W-:Y:S01]  /*0110*/  LEA R7, R7, R8, 0x5 ;  /* 0x0000000807077211 */ /* 0x000fe200078e28ff */
[----:B------:R-:W0:Y:S03]  /*0120*/  @!P0 S2R R5, SR_CgaCtaId ;  /* 0x0000000000058919 */ /* 0x000e260000008800 */
[----:B------:R-:W-:-:S04]  /*0130*/  ISETP.GE.U32.AND P1, PT, R4, UR7, PT ;  /* 0x0000000704007c0c */ /* 0x000fc8000bf26070 */
[----:B------:R-:W-:Y:S02]  /*0140*/  ISETP.GE.U32.OR P1, PT, R7, UR6, P1 ;  /* 0x0000000607007c0c */ /* 0x000fe40008f26470 */
[----:B0-----:R-:W-:-:S05]  /*0150*/  @!P0 LEA R0, R5, R0, 0x18 ;  /* 0x0000000005008211 */ /* 0x001fca00078ec0ff */
[----:B------:R-:W-:-:S04]  /*0160*/  @!P0 IMAD R0, R8, 0x84, R0 ;  /* 0x0000008408008824 */ /* 0x000fc800078e0200 */
[----:B------:R-:W-:-:S05]  /*0170*/  @!P0 IMAD R5, R6, 0x4, R0 ;  /* 0x0000000406058824 */ /* 0x000fca00078e0200 */
[----:B--2---:R0:W-:Y:S01]  /*0180*/  @!P0 STS [R5], R2 ;  /* 0x0000000205008388 */ /* 0x0041e20000000800 */
[----:B------:R-:W-:Y:S06]  /*0190*/  BAR.SYNC.DEFER_BLOCKING 0x0 ;  /* 0x0000000000007b1d */ /* 0x000fec0000010000 */
[----:B------:R-:W-:Y:S05]  /*01a0*/  @P1 EXIT ;  /* 0x000000000000194d */ /* 0x000fea0003800000 */
[----:B------:R-:W1:Y:S01]  /*01b0*/  S2R R3, SR_CgaCtaId ;  /* 0x0000000000037919 */ /* 0x000e620000008800 */
[----:B------:R-:W-:Y:S01]  /*01c0*/  MOV R0, 0x400 ;  /* 0x0000040000007802 */ /* 0x000fe20000000f00 */
[----:B------:R-:W-:-:S04]  /*01d0*/  IMAD R4, R7, UR7, R4 ;  /* 0x0000000707047c24 */ /* 0x000fc8000f8e0204 */
[----:B0-----:R-:W-:Y:S01]  /*01e0*/  IMAD.SHL.U32 R5, R4, 0x4, RZ ;  /* 0x0000000404057824 */ /* 0x001fe200078e00ff */
[----:B-1----:R-:W-:-:S05]  /*01f0*/  LEA R3, R3, R0, 0x18 ;  /* 0x0000000003037211 */ /* 0x002fca00078ec0ff */
[----:B------:R-:W-:Y:S02]  /*0200*/  IMAD R0, R6, 0x84, R3 ;  /* 0x0000008406007824 */ /* 0x000fe400078e0203 */
[----:B------:R-:W0:Y:S03]  /*0210*/  LDC.64 R2, c[0x0][0x388] ;  /* 0x0000e200ff027b82 */ /* 0x000e260000000a00 */
[----:B------:R-:W-:-:S05]  /*0220*/  LEA R0, R8, R0, 0x2 ;  /* 0x0000000008007211 */ /* 0x000fca00078e10ff */
[----:B------:R-:W1:Y:S01]  /*0230*/  LDS R9, [R0] ;  /* 0x0000000000097984 */ /* 0x000e620000000800 */
[----:B0-----:R-:W-:-:S05]  /*0240*/  IMAD.WIDE.U32 R2, R5, 0x4, R2 ;  /* 0x0000000405027825 */ /* 0x001fca00078e0002 */
[----:B-1----:R-:W-:Y:S01]  /*0250*/  STG.E desc[UR4][R2.64], R9 ;  /* 0x0000000902007986 */ /* 0x002fe2000c101904 */
[----:B------:R-:W-:Y:S05]  /*0260*/  EXIT ;  /* 0x000000000000794d */ /* 0x000fea0003800000 */
.L_x_41:
        /* <DEDUP_REMOVED lines=9> */
.L_x_52:


//--------------------- .text._Z13d_garbageCorePfiiff --------------------------
	.section	.text._Z13d_garbageCorePfiiff,"ax",@progbits
	.align	128
        .global         _Z13d_garbageCorePfiiff
        .type           _Z13d_garbageCorePfiiff,@function
        .size           _Z13d_garbageCorePfiiff,(.L_x_53 - _Z13d_garbageCorePfiiff)
        .other          _Z13d_garbageCorePfiiff,@"STO_CUDA_ENTRY STV_DEFAULT"
_Z13d_garbageCorePfiiff:
.text._Z13d_garbageCorePfiiff:
        /* <DEDUP_REMOVED lines=13> */
[----:B------:R-:W-:Y:S01]  /*00d0*/  IMAD R0, R3, UR6, R0 ;  /* 0x0000000603007c24 */ /* 0x000fe2000f8e0200 */
[----:B------:R-:W0:Y:S01]  /*00e0*/  LDC.64 R4, c[0x0][0x380] ;  /* 0x0000e000ff047b82 */ /* 0x000e220000000a00 */
[----:B------:R-:W1:Y:S03]  /*00f0*/  LDCU.64 UR4, c[0x0][0x358] ;  /* 0x00006b00ff0477ac */ /* 0x000e660008000a00 */
[----:B------:R-:W-:-:S04]  /*0100*/  SHF.L.U32 R3, R0, 0x2, RZ ;  /* 0x0000000200037819 */ /* 0x000fc800000006ff */
[----:B------:R-:W2:Y:S08]  /*0110*/  LDC R0, c[0x0][0x394] ;  /* 0x0000e500ff007b82 */ /* 0x000eb00000000800 */
[----:B------:R-:W3:Y:S01]  /*0120*/  LDC R2, c[0x0][0x390] ;  /* 0x0000e400ff027b82 */ /* 0x000ee20000000800 */
[----:B0-----:R-:W-:-:S05]  /*0130*/  IMAD.WIDE R4, R3, 0x4, R4 ;  /* 0x0000000403047825 */ /* 0x001fca00078e0204 */
[----:B-1----:R0:W5:Y:S01]  /*0140*/  LDG.E R3, desc[UR4][R4.64] ;  /* 0x0000000404037981 */ /* 0x002162000c1e1900 */
[----:B--2---:R-:W-:Y:S02]  /*0150*/  FSETP.GT.AND P0, PT, R0, RZ, PT ;  /* 0x000000ff0000720b */ /* 0x004fe40003f04000 */
[----:B---3--:R-:W-:-:S11]  /*0160*/  FSETP.GT.AND P1, PT, R2, RZ, PT ;  /* 0x000000ff0200720b */ /* 0x008fd60003f24000 */
[----:B0-----:R-:W-:Y:S05]  /*0170*/  @!P0 BRA `(.L_x_42) ;  /* 0x00000000001c8947 */ /* 0x001fea0003800000 */
[C---:B------:R-:W-:Y:S01]  /*0180*/  FADD R6, R0.reuse, 1 ;  /* 0x3f80000000067421 */ /* 0x040fe20000000000 */
[----:B------:R-:W-:-:S03]  /*0190*/  FFMA R7, R0, -3, RZ ;  /* 0xc040000000077823 */ /* 0x000fc600000000ff */
[----:B-----5:R-:W-:-:S05]  /*01a0*/  FMUL R6, R3, R6 ;  /* 0x0000000603067220 */ /* 0x020fca0000400000 */
[----:B------:R-:W-:-:S05]  /*01b0*/  FMNMX R6, R6, 1, PT ;  /* 0x3f80000006067809 */ /* 0x000fca0003800000 */
[----:B------:R-:W-:-:S04]  /*01c0*/  FADD R0, -R6, 1 ;  /* 0x3f80000006007421 */ /* 0x000fc80000000100 */
[----:B------:R-:W-:-:S05]  /*01d0*/  FFMA R0, R7, R0, R6 ;  /* 0x0000000007007223 */ /* 0x000fca0000000006 */
[----:B------:R-:W-:-:S07]  /*01e0*/  FMNMX3 R3, R0, RZ, R3, !PT ;  /* 0x000000ff00037276 */ /* 0x000fce0007800003 */
.L_x_42:
[----:B------:R-:W-:Y:S05]  /*01f0*/  @!P1 BRA `(.L_x_43) ;  /* 0x0000000000209947 */ /* 0x000fea0003800000 */
[----:B------:R-:W-:Y:S01]  /*0200*/  FFMA R0, R2, -3, RZ ;  /* 0xc040000002007823 */ /* 0x000fe200000000ff */
[----:B-----5:R-:W-:Y:S01]  /*0210*/  FADD R6, -R3, 1 ;  /* 0x3f80000003067421 */ /* 0x020fe20000000100 */
[----:B------:R-:W-:-:S03]  /*0220*/  HFMA2 R7, -RZ, RZ, 1.875, 0 ;  /* 0x3f800000ff077431 */ /* 0x000fc600000001ff */
[----:B------:R-:W-:-:S05]  /*0230*/  FFMA R0, R0, R6, R3 ;  /* 0x0000000600007223 */ /* 0x000fca0000000003 */
[----:B------:R-:W-:Y:S01]  /*0240*/  FMNMX R0, RZ, R0, !PT ;  /* 0x00000000ff007209 */ /* 0x000fe20007800000 */
[----:B------:R-:W-:-:S04]  /*0250*/  FFMA R7, R2, 3, R7 ;  /* 0x4040000002077823 */ /* 0x000fc80000000007 */
[----:B------:R-:W-:-:S05]  /*0260*/  FMUL R0, R0, R7 ;  /* 0x0000000700007220 */ /* 0x000fca0000400000 */
[----:B------:R-:W-:-:S07]  /*0270*/  FMNMX3 R3, R0, 1, R3, PT ;  /* 0x3f80000000037876 */ /* 0x000fce0003800003 */
.L_x_43:
[----:B-----5:R-:W-:Y:S01]  /*0280*/  STG.E desc[UR4][R4.64], R3 ;  /* 0x0000000304007986 */ /* 0x020fe2000c101904 */
[----:B------:R-:W-:Y:S05]  /*0290*/  EXIT ;  /* 0x000000000000794d */ /* 0x000fea0003800000 */
.L_x_44:
        /* <DEDUP_REMOVED lines=14> */
.L_x_53:


//--------------------- .nv.shared._Z12SimpleKerneliiPfS_ --------------------------
	.section	.nv.shared._Z12SimpleKerneliiPfS_,"aw",@nobits
	.sectionflags	@""
	.align	16
	.zero		1024


//--------------------- .nv.shared.reserved.0     --------------------------
	.section	.nv.shared.reserved.0,"aw",@nobits
	.weak		__nv_reservedSMEM_offset_0_alias
	.size		__nv_reservedSMEM_offset_0_alias, 0, 64
	.other		__nv_reservedSMEM_offset_0_alias,@"STO_CUDA_RESERVED_SHARED STV_DEFAULT"
__nv_reservedSMEM_offset_0_alias:
	.zero		0
	.zero		64


//--------------------- .nv.shared._Z17DilateSharedStep2PfS_iiiii --------------------------
	.section	.nv.shared._Z17DilateSharedStep2PfS_iiiii,"aw",@nobits
	.sectionflags	@""
	.align	16
	.zero		1024


//--------------------- .nv.shared._Z17DilateSharedStep1PfS_iiiii --------------------------
	.section	.nv.shared._Z17DilateSharedStep1PfS_iiiii,"aw",@nobits
	.sectionflags	@""
	.align	16
	.zero		1024


//--------------------- .nv.shared._Z18ErosionSharedStep2PfS_iiiii --------------------------
	.section	.nv.shared._Z18ErosionSharedStep2PfS_iiiii,"aw",@nobits
	.sectionflags	@""
	.align	16
	.zero		1024


//--------------------- .nv.shared._Z18ErosionSharedStep1PfS_iiiii --------------------------
	.section	.nv.shared._Z18ErosionSharedStep1PfS_iiiii,"aw",@nobits
	.sectionflags	@""
	.align	16
	.zero		1024


//--------------------- .nv.shared._Z19d_recursiveGaussianPfS_iiffffffff --------------------------
	.section	.nv.shared._Z19d_recursiveGaussianPfS_iiffffffff,"aw",@nobits
	.sectionflags	@""
	.align	16
	.zero		1024


//--------------------- .nv.shared._Z19d_transposeDiagonalPfS_ii --------------------------
	.section	.nv.shared._Z19d_transposeDiagonalPfS_ii,"aw",@nobits
	.sectionflags	@""
	.align	16
.nv.shared._Z19d_transposeDiagonalPfS_ii:
	.zero		5248


//--------------------- .nv.shared._Z11d_transposePfS_ii --------------------------
	.section	.nv.shared._Z11d_transposePfS_ii,"aw",@nobits
	.sectionflags	@""
	.align	16
.nv.shared._Z11d_transposePfS_ii:
	.zero		5248


//--------------------- .nv.shared._Z13d_garbageCorePfiiff --------------------------
	.section	.nv.shared._Z13d_garbageCorePfiiff,"aw",@nobits
	.sectionflags	@""
	.align	16
	.zero		1024


//--------------------- .nv.constant0._Z12SimpleKerneliiPfS_ --------------------------
	.section	.nv.constant0._Z12SimpleKerneliiPfS_,"a",@progbits
	.sectionflags	@""
	.align	4
.nv.constant0._Z12SimpleKerneliiPfS_:
	.zero		920


//--------------------- .nv.constant0._Z17DilateSharedStep2PfS_iiiii --------------------------
	.section	.nv.constant0._Z17DilateSharedStep2PfS_iiiii,"a",@progbits
	.sectionflags	@""
	.align	4
.nv.constant0._Z17DilateSharedStep2PfS_iiiii:
	.zero		932


//--------------------- .nv.constant0._Z17DilateSharedStep1PfS_iiiii --------------------------
	.section	.nv.constant0._Z17DilateSharedStep1PfS_iiiii,"a",@progbits
	.sectionflags	@""
	.align	4
.nv.constant0._Z17DilateSharedStep1PfS_iiiii:
	.zero		932


//--------------------- .nv.constant0._Z18ErosionSharedStep2PfS_iiiii --------------------------
	.section	.nv.constant0._Z18ErosionSharedStep2PfS_iiiii,"a",@progbits
	.sectionflags	@""
	.align	4
.nv.constant0._Z18ErosionSharedStep2PfS_iiiii:
	.zero		932


//--------------------- .nv.constant0._Z18ErosionSharedStep1PfS_iiiii --------------------------
	.section	.nv.constant0._Z18ErosionSharedStep1PfS_iiiii,"a",@progbits
	.sectionflags	@""
	.align	4
.nv.constant0._Z18ErosionSharedStep1PfS_iiiii:
	.zero		932


//--------------------- .nv.constant0._Z19d_recursiveGaussianPfS_iiffffffff --------------------------
	.section	.nv.constant0._Z19d_recursiveGaussianPfS_iiffffffff,"a",@progbits
	.sectionflags	@""
	.align	4
.nv.constant0._Z19d_recursiveGaussianPfS_iiffffffff:
	.zero		952


//--------------------- .nv.constant0._Z19d_transposeDiagonalPfS_ii --------------------------
	.section	.nv.constant0._Z19d_transposeDiagonalPfS_ii,"a",@progbits
	.sectionflags	@""
	.align	4
.nv.constant0._Z19d_transposeDiagonalPfS_ii:
	.zero		920


//--------------------- .nv.constant0._Z11d_transposePfS_ii --------------------------
	.section	.nv.constant0._Z11d_transposePfS_ii,"a",@progbits
	.sectionflags	@""
	.align	4
.nv.constant0._Z11d_transposePfS_ii:
	.zero		920


//--------------------- .nv.constant0._Z13d_garbageCorePfiiff --------------------------
	.section	.nv.constant0._Z13d_garbageCorePfiiff,"a",@progbits
	.sectionflags	@""
	.align	4
.nv.constant0._Z13d_garbageCorePfiiff:
	.zero		920


//--------------------- SYMBOLS --------------------------

	.type		.nv.reservedSmem.offset0,@object
	.size		.nv.reservedSmem.offset0,0x4
	.type		.nv.reservedSmem.cap,@object
	.size		.nv.reservedSmem.cap,0x4
